	.target	sm_80

	.elftype	@"ET_EXEC"


//--------------------- .note.nv.tkinfo           --------------------------
	.section	.note.nv.tkinfo,"",@"SHT_NOTE"
	.sectionflags	@"SHF_NOTE_NV_TKINFO"
	.tkinfo
        /*0018*/ 	.word	0x00000002
        /*0030*/ 	.string	""
        /*0030*/ 	.string	"ptxas"
        /*0030*/ 	.string	"Cuda compilation tools, release 13.0, V13.0.88"
        /*0030*/ 	.string	"Build cuda_13.0.r13.0/compiler.36424714_0"
        /*0030*/ 	.string	"-v  -suppress-debug-info  -lineinfo  -arch sm_80 "



//--------------------- .note.nv.cuinfo           --------------------------
	.section	.note.nv.cuinfo,"",@"SHT_NOTE"
	.sectionflags	@"SHF_NOTE_NV_CUINFO"
        /*0018*/ 	.short	0x0002
        /*001a*/ 	.short	0x0050
        /*001c*/ 	.short	0x0082
	.zero		2


//--------------------- .nv.info                  --------------------------
	.section	.nv.info,"",@"SHT_CUDA_INFO"
	.align	4


	//----- nvinfo : EIATTR_REGCOUNT
	.align		4
        /*0000*/ 	.byte	0x04, 0x2f
        /*0002*/ 	.short	(.L_2 - .L_1)
	.align		4
.L_1:
        /*0004*/ 	.word	index@(attn_fwd)
        /*0008*/ 	.word	0x000000ff


	//----- nvinfo : EIATTR_FRAME_SIZE
	.align		4
.L_2:
        /*000c*/ 	.byte	0x04, 0x11
        /*000e*/ 	.short	(.L_4 - .L_3)
	.align		4
.L_3:
        /*0010*/ 	.word	index@(attn_fwd)
        /*0014*/ 	.word	0x00000000


	//----- nvinfo : EIATTR_MIN_STACK_SIZE
	.align		4
.L_4:
        /*0018*/ 	.byte	0x04, 0x12
        /*001a*/ 	.short	(.L_6 - .L_5)
	.align		4
.L_5:
        /*001c*/ 	.word	index@(attn_fwd)
        /*0020*/ 	.word	0x00000000
.L_6:


//--------------------- .nv.info.attn_fwd         --------------------------
	.section	.nv.info.attn_fwd,"",@"SHT_CUDA_INFO"
	.sectionflags	@""
	.align	4


	//----- nvinfo : EIATTR_CUDA_API_VERSION
	.align		4
        /*0000*/ 	.byte	0x04, 0x37
        /*0002*/ 	.short	(.L_8 - .L_7)
.L_7:
        /*0004*/ 	.word	0x00000082


	//----- nvinfo : EIATTR_SW2861232_WAR
	.align		4
.L_8:
        /*0008*/ 	.byte	0x01, 0x35
	.zero		2


	//----- nvinfo : EIATTR_PARAM_CBANK
	.align		4
        /*000c*/ 	.byte	0x04, 0x0a
        /*000e*/ 	.short	(.L_10 - .L_9)
	.align		4
.L_9:
        /*0010*/ 	.word	index@(.nv.constant0.attn_fwd)
        /*0014*/ 	.short	0x0160
        /*0016*/ 	.short	0x0088


	//----- nvinfo : EIATTR_CBANK_PARAM_SIZE
	.align		4
.L_10:
        /*0018*/ 	.byte	0x03, 0x19
        /*001a*/ 	.short	0x0088


	//----- nvinfo : EIATTR_KPARAM_INFO
	.align		4
        /*001c*/ 	.byte	0x04, 0x17
        /*001e*/ 	.short	(.L_12 - .L_11)
.L_11:
        /*0020*/ 	.word	0x00000000
        /*0024*/ 	.short	0x0019
        /*0026*/ 	.short	0x0080
        /*0028*/ 	.byte	0x00, 0xf4, 0x21, 0x00


	//----- nvinfo : EIATTR_KPARAM_INFO
	.align		4
.L_12:
        /*002c*/ 	.byte	0x04, 0x17
        /*002e*/ 	.short	(.L_14 - .L_13)
.L_13:
        /*0030*/ 	.word	0x00000000
        /*0034*/ 	.short	0x0018
        /*0036*/ 	.short	0x0078
        /*0038*/ 	.byte	0x00, 0xf4, 0x21, 0x00


	//----- nvinfo : EIATTR_KPARAM_INFO
	.align		4
.L_14:
        /*003c*/ 	.byte	0x04, 0x17
        /*003e*/ 	.short	(.L_16 - .L_15)
.L_15:
        /*0040*/ 	.word	0x00000000
        /*0044*/ 	.short	0x0017
        /*0046*/ 	.short	0x0070
        /*0048*/ 	.byte	0x00, 0xf0, 0x11, 0x00


	//----- nvinfo : EIATTR_KPARAM_INFO
	.align		4
.L_16:
        /*004c*/ 	.byte	0x04, 0x17
        /*004e*/ 	.short	(.L_18 - .L_17)
.L_17:
        /*0050*/ 	.word	0x00000000
        /*0054*/ 	.short	0x0016
        /*0056*/ 	.short	0x006c
        /*0058*/ 	.byte	0x00, 0xf0, 0x11, 0x00


	//----- nvinfo : EIATTR_KPARAM_INFO
	.align		4
.L_18:
        /*005c*/ 	.byte	0x04, 0x17
        /*005e*/ 	.short	(.L_20 - .L_19)
.L_19:
        /*0060*/ 	.word	0x00000000
        /*0064*/ 	.short	0x0015
        /*0066*/ 	.short	0x0068
        /*0068*/ 	.byte	0x00, 0xf0, 0x11, 0x00


	//----- nvinfo : EIATTR_KPARAM_INFO
	.align		4
.L_20:
        /*006c*/ 	.byte	0x04, 0x17
        /*006e*/ 	.short	(.L_22 - .L_21)
.L_21:
        /*0070*/ 	.word	0x00000000
        /*0074*/ 	.short	0x0014
        /*0076*/ 	.short	0x0064
        /*0078*/ 	.byte	0x00, 0xf0, 0x11, 0x00


	//----- nvinfo : EIATTR_KPARAM_INFO
	.align		4
.L_22:
        /*007c*/ 	.byte	0x04, 0x17
        /*007e*/ 	.short	(.L_24 - .L_23)
.L_23:
        /*0080*/ 	.word	0x00000000
        /*0084*/ 	.short	0x0013
        /*0086*/ 	.short	0x0060
        /*0088*/ 	.byte	0x00, 0xf0, 0x11, 0x00


	//----- nvinfo : EIATTR_KPARAM_INFO
	.align		4
.L_24:
        /*008c*/ 	.byte	0x04, 0x17
        /*008e*/ 	.short	(.L_26 - .L_25)
.L_25:
        /*0090*/ 	.word	0x00000000
        /*0094*/ 	.short	0x0012
        /*0096*/ 	.short	0x005c
        /*0098*/ 	.byte	0x00, 0xf0, 0x11, 0x00


	//----- nvinfo : EIATTR_KPARAM_INFO
	.align		4
.L_26:
        /*009c*/ 	.byte	0x04, 0x17
        /*009e*/ 	.short	(.L_28 - .L_27)
.L_27:
        /*00a0*/ 	.word	0x00000000
        /*00a4*/ 	.short	0x0011
        /*00a6*/ 	.short	0x0058
        /*00a8*/ 	.byte	0x00, 0xf0, 0x11, 0x00


	//----- nvinfo : EIATTR_KPARAM_INFO
	.align		4
.L_28:
        /*00ac*/ 	.byte	0x04, 0x17
        /*00ae*/ 	.short	(.L_30 - .L_29)
.L_29:
        /*00b0*/ 	.word	0x00000000
        /*00b4*/ 	.short	0x0010
        /*00b6*/ 	.short	0x0054
        /*00b8*/ 	.byte	0x00, 0xf0, 0x11, 0x00


	//----- nvinfo : EIATTR_KPARAM_INFO
	.align		4
.L_30:
        /*00bc*/ 	.byte	0x04, 0x17
        /*00be*/ 	.short	(.L_32 - .L_31)
.L_31:
        /*00c0*/ 	.word	0x00000000
        /*00c4*/ 	.short	0x000f
        /*00c6*/ 	.short	0x0050
        /*00c8*/ 	.byte	0x00, 0xf0, 0x11, 0x00


	//----- nvinfo : EIATTR_KPARAM_INFO
	.align		4
.L_32:
        /*00cc*/ 	.byte	0x04, 0x17
        /*00ce*/ 	.short	(.L_34 - .L_33)
.L_33:
        /*00d0*/ 	.word	0x00000000
        /*00d4*/ 	.short	0x000e
        /*00d6*/ 	.short	0x004c
        /*00d8*/ 	.byte	0x00, 0xf0, 0x11, 0x00


	//----- nvinfo : EIATTR_KPARAM_INFO
	.align		4
.L_34:
        /*00dc*/ 	.byte	0x04, 0x17
        /*00de*/ 	.short	(.L_36 - .L_35)
.L_35:
        /*00e0*/ 	.word	0x00000000
        /*00e4*/ 	.short	0x000d
        /*00e6*/ 	.short	0x0048
        /*00e8*/ 	.byte	0x00, 0xf0, 0x11, 0x00


	//----- nvinfo : EIATTR_KPARAM_INFO
	.align		4
.L_36:
        /*00ec*/ 	.byte	0x04, 0x17
        /*00ee*/ 	.short	(.L_38 - .L_37)
.L_37:
        /*00f0*/ 	.word	0x00000000
        /*00f4*/ 	.short	0x000c
        /*00f6*/ 	.short	0x0044
        /*00f8*/ 	.byte	0x00, 0xf0, 0x11, 0x00


	//----- nvinfo : EIATTR_KPARAM_INFO
	.align		4
.L_38:
        /*00fc*/ 	.byte	0x04, 0x17
        /*00fe*/ 	.short	(.L_40 - .L_39)
.L_39:
        /*0100*/ 	.word	0x00000000
        /*0104*/ 	.short	0x000b
        /*0106*/ 	.short	0x0040
        /*0108*/ 	.byte	0x00, 0xf0, 0x11, 0x00


	//----- nvinfo : EIATTR_KPARAM_INFO
	.align		4
.L_40:
        /*010c*/ 	.byte	0x04, 0x17
        /*010e*/ 	.short	(.L_42 - .L_41)
.L_41:
        /*0110*/ 	.word	0x00000000
        /*0114*/ 	.short	0x000a
        /*0116*/ 	.short	0x003c
        /*0118*/ 	.byte	0x00, 0xf0, 0x11, 0x00


	//----- nvinfo : EIATTR_KPARAM_INFO
	.align		4
.L_42:
        /*011c*/ 	.byte	0x04, 0x17
        /*011e*/ 	.short	(.L_44 - .L_43)
.L_43:
        /*0120*/ 	.word	0x00000000
        /*0124*/ 	.short	0x0009
        /*0126*/ 	.short	0x0038
        /*0128*/ 	.byte	0x00, 0xf0, 0x11, 0x00


	//----- nvinfo : EIATTR_KPARAM_INFO
	.align		4
.L_44:
        /*012c*/ 	.byte	0x04, 0x17
        /*012e*/ 	.short	(.L_46 - .L_45)
.L_45:
        /*0130*/ 	.word	0x00000000
        /*0134*/ 	.short	0x0008
        /*0136*/ 	.short	0x0034
        /*0138*/ 	.byte	0x00, 0xf0, 0x11, 0x00


	//----- nvinfo : EIATTR_KPARAM_INFO
	.align		4
.L_46:
        /*013c*/ 	.byte	0x04, 0x17
        /*013e*/ 	.short	(.L_48 - .L_47)
.L_47:
        /*0140*/ 	.word	0x00000000
        /*0144*/ 	.short	0x0007
        /*0146*/ 	.short	0x0030
        /*0148*/ 	.byte	0x00, 0xf0, 0x11, 0x00


	//----- nvinfo : EIATTR_KPARAM_INFO
	.align		4
.L_48:
        /*014c*/ 	.byte	0x04, 0x17
        /*014e*/ 	.short	(.L_50 - .L_49)
.L_49:
        /*0150*/ 	.word	0x00000000
        /*0154*/ 	.short	0x0006
        /*0156*/ 	.short	0x002c
        /*0158*/ 	.byte	0x00, 0xf0, 0x11, 0x00


	//----- nvinfo : EIATTR_KPARAM_INFO
	.align		4
.L_50:
        /*015c*/ 	.byte	0x04, 0x17
        /*015e*/ 	.short	(.L_52 - .L_51)
.L_51:
        /*0160*/ 	.word	0x00000000
        /*0164*/ 	.short	0x0005
        /*0166*/ 	.short	0x0028
        /*0168*/ 	.byte	0x00, 0xf0, 0x11, 0x00


	//----- nvinfo : EIATTR_KPARAM_INFO
	.align		4
.L_52:
        /*016c*/ 	.byte	0x04, 0x17
        /*016e*/ 	.short	(.L_54 - .L_53)
.L_53:
        /*0170*/ 	.word	0x00000000
        /*0174*/ 	.short	0x0004
        /*0176*/ 	.short	0x0020
        /*0178*/ 	.byte	0x00, 0xf4, 0x21, 0x00


	//----- nvinfo : EIATTR_KPARAM_INFO
	.align		4
.L_54:
        /*017c*/ 	.byte	0x04, 0x17
        /*017e*/ 	.short	(.L_56 - .L_55)
.L_55:
        /*0180*/ 	.word	0x00000000
        /*0184*/ 	.short	0x0003
        /*0186*/ 	.short	0x0018
        /*0188*/ 	.byte	0x00, 0xf4, 0x21, 0x00


	//----- nvinfo : EIATTR_KPARAM_INFO
	.align		4
.L_56:
        /*018c*/ 	.byte	0x04, 0x17
        /*018e*/ 	.short	(.L_58 - .L_57)
.L_57:
        /*0190*/ 	.word	0x00000000
        /*0194*/ 	.short	0x0002
        /*0196*/ 	.short	0x0010
        /*0198*/ 	.byte	0x00, 0xf4, 0x21, 0x00


	//----- nvinfo : EIATTR_KPARAM_INFO
	.align		4
.L_58:
        /*019c*/ 	.byte	0x04, 0x17
        /*019e*/ 	.short	(.L_60 - .L_59)
.L_59:
        /*01a0*/ 	.word	0x00000000
        /*01a4*/ 	.short	0x0001
        /*01a6*/ 	.short	0x0008
        /*01a8*/ 	.byte	0x00, 0xf4, 0x21, 0x00


	//----- nvinfo : EIATTR_KPARAM_INFO
	.align		4
.L_60:
        /*01ac*/ 	.byte	0x04, 0x17
        /*01ae*/ 	.short	(.L_62 - .L_61)
.L_61:
        /*01b0*/ 	.word	0x00000000
        /*01b4*/ 	.short	0x0000
        /*01b6*/ 	.short	0x0000
        /*01b8*/ 	.byte	0x00, 0xf4, 0x21, 0x00


	//----- nvinfo : EIATTR_MAXREG_COUNT
	.align		4
.L_62:
        /*01bc*/ 	.byte	0x03, 0x1b
        /*01be*/ 	.short	0x00ff


	//----- nvinfo : EIATTR_NUM_BARRIERS
	.align		4
        /*01c0*/ 	.byte	0x02, 0x4c
        /*01c2*/ 	.byte	0x01
	.zero		1


	//----- nvinfo : EIATTR_MERCURY_ISA_VERSION
	.align		4
        /*01c4*/ 	.byte	0x03, 0x5f
        /*01c6*/ 	.short	0x0000


	//----- nvinfo : EIATTR_COOP_GROUP_MASK_REGIDS
	.align		4
        /*01c8*/ 	.byte	0x04, 0x29
        /*01ca*/ 	.short	(.L_64 - .L_63)


	//   ....[0]....
.L_63:
        /*01cc*/ 	.word	0xffffffff


	//   ....[1]....
        /*01d0*/ 	.word	0xffffffff


	//   ....[2]....
        /*01d4*/ 	.word	0xffffffff


	//   ....[3]....
        /*01d8*/ 	.word	0xffffffff


	//   ....[4]....
        /*01dc*/ 	.word	0xffffffff


	//   ....[5]....
        /*01e0*/ 	.word	0xffffffff


	//   ....[6]....
        /*01e4*/ 	.word	0xffffffff


	//   ....[7]....
        /*01e8*/ 	.word	0xffffffff


	//   ....[8]....
        /*01ec*/ 	.word	0xffffffff


	//   ....[9]....
        /*01f0*/ 	.word	0xffffffff


	//   ....[10]....
        /*01f4*/ 	.word	0xffffffff


	//   ....[11]....
        /*01f8*/ 	.word	0xffffffff


	//   ....[12]....
        /*01fc*/ 	.word	0xffffffff


	//   ....[13]....
        /*0200*/ 	.word	0xffffffff


	//   ....[14]....
        /*0204*/ 	.word	0xffffffff


	//   ....[15]....
        /*0208*/ 	.word	0xffffffff


	//----- nvinfo : EIATTR_COOP_GROUP_INSTR_OFFSETS
	.align		4
.L_64:
        /*020c*/ 	.byte	0x04, 0x28
        /*020e*/ 	.short	(.L_66 - .L_65)


	//   ....[0]....
.L_65:
        /*0210*/ 	.word	0x000043a0


	//   ....[1]....
        /*0214*/ 	.word	0x000043c0


	//   ....[2]....
        /*0218*/ 	.word	0x000044a0


	//   ....[3]....
        /*021c*/ 	.word	0x000044b0


	//   ....[4]....
        /*0220*/ 	.word	0x000044e0


	//   ....[5]....
        /*0224*/ 	.word	0x00004500


	//   ....[6]....
        /*0228*/ 	.word	0x00004850


	//   ....[7]....
        /*022c*/ 	.word	0x000048c0


	//   ....[8]....
        /*0230*/ 	.word	0x00006f20


	//   ....[9]....
        /*0234*/ 	.word	0x00006f30


	//   ....[10]....
        /*0238*/ 	.word	0x00006f40


	//   ....[11]....
        /*023c*/ 	.word	0x00006f50


	//   ....[12]....
        /*0240*/ 	.word	0x00007090


	//   ....[13]....
        /*0244*/ 	.word	0x000070e0


	//   ....[14]....
        /*0248*/ 	.word	0x00007110


	//   ....[15]....
        /*024c*/ 	.word	0x00007150


	//----- nvinfo : EIATTR_EXIT_INSTR_OFFSETS
	.align		4
.L_66:
        /*0250*/ 	.byte	0x04, 0x1c
        /*0252*/ 	.short	(.L_68 - .L_67)


	//   ....[0]....
.L_67:
        /*0254*/ 	.word	0x00008800


	//----- nvinfo : EIATTR_REQNTID
	.align		4
.L_68:
        /*0258*/ 	.byte	0x04, 0x10
        /*025a*/ 	.short	(.L_70 - .L_69)
.L_69:
        /*025c*/ 	.word	0x00000080
        /*0260*/ 	.word	0x00000001
        /*0264*/ 	.word	0x00000001
.L_70:


//--------------------- .nv.callgraph             --------------------------
	.section	.nv.callgraph,"",@"SHT_CUDA_CALLGRAPH"
	.align	4
	.sectionentsize	8
	.align		4
        /*0000*/ 	.word	0x00000000
	.align		4
        /*0004*/ 	.word	0xffffffff
	.align		4
        /*0008*/ 	.word	0x00000000
	.align		4
        /*000c*/ 	.word	0xfffffffe
	.align		4
        /*0010*/ 	.word	0x00000000
	.align		4
        /*0014*/ 	.word	0xfffffffd
	.align		4
        /*0018*/ 	.word	0x00000000
	.align		4
        /*001c*/ 	.word	0xfffffffc


//--------------------- .nv.rel.action            --------------------------
	.section	.nv.rel.action,"",@"SHT_CUDA_RELOCINFO"
	.align	8
	.sectionentsize	8
        /*0000*/ 	.byte	0x73, 0x00, 0x00, 0x00, 0x00, 0x00, 0x00, 0x00, 0x00, 0x00, 0x00, 0x11, 0x25, 0x00, 0x05, 0x36


//--------------------- .nv.constant4             --------------------------
	.section	.nv.constant4,"a",@progbits
	.align	8
	.align		8
.nv.constant4:
        /*0000*/ 	.dword	_$_str


//--------------------- .nv.constant0.attn_fwd    --------------------------
	.section	.nv.constant0.attn_fwd,"a",@progbits
	.sectionflags	@""
	.align	4
.nv.constant0.attn_fwd:
	.zero		488


//--------------------- .text.attn_fwd            --------------------------
	.section	.text.attn_fwd,"ax",@progbits
	.sectioninfo	@"SHI_REGISTERS=255"
	.align	128
        .global         attn_fwd
        .type           attn_fwd,@function
        .size           attn_fwd,(.L_x_3 - attn_fwd)
        .other          attn_fwd,@"STO_CUDA_ENTRY STV_DEFAULT"
attn_fwd:
.text.attn_fwd:
[----:B------:R-:W-:Y:S02]  /*0000*/  IMAD.MOV.U32 R1, RZ, RZ, c[0x0][0x28] ;  /* 0x00000a00ff017624 */ /* 0x000fe400078e00ff */
[----:B------:R-:W0:Y:S01]  /*0010*/  S2R R34, SR_CTAID.X ;  /* 0x0000000000227919 */ /* 0x000e220000002500 */
[----:B------:R-:W-:Y:S01]  /*0020*/  IMAD.MOV.U32 R35, RZ, RZ, c[0x0][0x198] ;  /* 0x00006600ff237624 */ /* 0x000fe200078e00ff */
[----:B------:R-:W-:Y:S02]  /*0030*/  ULDC.64 UR6, c[0x0][0x118] ;  /* 0x0000460000067ab9 */ /* 0x000fe40000000a00 */
[----:B------:R-:W1:Y:S01]  /*0040*/  S2R R36, SR_TID.X ;  /* 0x0000000000247919 */ /* 0x000e620000002100 */
[C---:B------:R-:W-:Y:S01]  /*0050*/  IMAD R15, R35.reuse, 0x6, RZ ;  /* 0x00000006230f7824 */ /* 0x040fe200078e02ff */
[C---:B------:R-:W-:Y:S01]  /*0060*/  SHF.L.U32 R7, R35.reuse, 0x1, RZ ;  /* 0x0000000123077819 */ /* 0x040fe200000006ff */
[C---:B------:R-:W-:Y:S01]  /*0070*/  IMAD R9, R35.reuse, 0x3, RZ ;  /* 0x0000000323097824 */ /* 0x040fe200078e02ff */
[----:B------:R-:W2:Y:S01]  /*0080*/  S2R R38, SR_CTAID.Y ;  /* 0x0000000000267919 */ /* 0x000ea20000002600 */
[C---:B------:R-:W-:Y:S02]  /*0090*/  IMAD.SHL.U32 R11, R35.reuse, 0x4, RZ ;  /* 0x00000004230b7824 */ /* 0x040fe400078e00ff */
[----:B------:R-:W-:-:S02]  /*00a0*/  IMAD R23, R35, 0xa, RZ ;  /* 0x0000000a23177824 */ /* 0x000fc400078e02ff */
[C---:B------:R-:W-:Y:S02]  /*00b0*/  IMAD R27, R35.reuse, 0xc, RZ ;  /* 0x0000000c231b7824 */ /* 0x040fe400078e02ff */
[C---:B------:R-:W-:Y:S02]  /*00c0*/  IMAD R31, R35.reuse, 0xe, RZ ;  /* 0x0000000e231f7824 */ /* 0x040fe400078e02ff */
[C---:B------:R-:W-:Y:S02]  /*00d0*/  IMAD R13, R35.reuse, 0x5, RZ ;  /* 0x00000005230d7824 */ /* 0x040fe400078e02ff */
[C---:B------:R-:W-:Y:S02]  /*00e0*/  IMAD R17, R35.reuse, 0x7, RZ ;  /* 0x0000000723117824 */ /* 0x040fe400078e02ff */
[C---:B------:R-:W-:Y:S02]  /*00f0*/  IMAD.SHL.U32 R19, R35.reuse, 0x8, RZ ;  /* 0x0000000823137824 */ /* 0x040fe400078e00ff */
[----:B------:R-:W-:-:S02]  /*0100*/  IMAD R37, R35, 0x14, RZ ;  /* 0x0000001423257824 */ /* 0x000fc400078e02ff */
[----:B0-----:R-:W-:Y:S02]  /*0110*/  IMAD.SHL.U32 R34, R34, 0x80, RZ ;  /* 0x0000008022227824 */ /* 0x001fe400078e00ff */
[C---:B------:R-:W-:Y:S02]  /*0120*/  IMAD R39, R35.reuse, 0x16, RZ ;  /* 0x0000001623277824 */ /* 0x040fe400078e02ff */
[C---:B------:R-:W-:Y:S01]  /*0130*/  IMAD R41, R35.reuse, 0x18, RZ ;  /* 0x0000001823297824 */ /* 0x040fe200078e02ff */
[----:B-1----:R-:W-:Y:S01]  /*0140*/  LOP3.LUT R2, R34, 0x7f, R36, 0xf8, !PT ;  /* 0x0000007f22027812 */ /* 0x002fe200078ef824 */
[----:B------:R-:W-:Y:S02]  /*0150*/  IMAD R43, R35, 0x1a, RZ ;  /* 0x0000001a232b7824 */ /* 0x000fe400078e02ff */
[----:B--2---:R-:W-:Y:S02]  /*0160*/  IMAD R0, R38, c[0x0][0x190], RZ ;  /* 0x0000640026007a24 */ /* 0x004fe400078e02ff */
[----:B------:R-:W-:-:S02]  /*0170*/  IMAD R3, R2, c[0x0][0x194], RZ ;  /* 0x0000650002037a24 */ /* 0x000fc400078e02ff */
[C---:B------:R-:W-:Y:S02]  /*0180*/  IMAD.SHL.U32 R2, R0.reuse, 0x2, RZ ;  /* 0x0000000200027824 */ /* 0x040fe400078e00ff */
[----:B------:R-:W-:Y:S02]  /*0190*/  IMAD.SHL.U32 R5, R3, 0x2, RZ ;  /* 0x0000000203057824 */ /* 0x000fe400078e00ff */
[----:B------:R-:W-:-:S03]  /*01a0*/  IMAD.HI R0, R0, 0x2, RZ ;  /* 0x0000000200007827 */ /* 0x000fc600078e02ff */
[----:B------:R-:W-:Y:S01]  /*01b0*/  IADD3 R2, P0, P1, R5, c[0x0][0x160], R2 ;  /* 0x0000580005027a10 */ /* 0x000fe2000791e002 */
[----:B------:R-:W-:-:S03]  /*01c0*/  IMAD.HI R3, R3, 0x2, RZ ;  /* 0x0000000203037827 */ /* 0x000fc600078e02ff */
[CC--:B------:R-:W-:Y:S01]  /*01d0*/  LEA R6, P4, R35.reuse, R2.reuse, 0x2 ;  /* 0x0000000223067211 */ /* 0x0c0fe200078810ff */
[----:B------:R-:W-:Y:S01]  /*01e0*/  IMAD R5, R35, 0x12, RZ ;  /* 0x0000001223057824 */ /* 0x000fe200078e02ff */
[----:B------:R-:W-:Y:S01]  /*01f0*/  IADD3.X R3, R3, c[0x0][0x164], R0, P0, P1 ;  /* 0x0000590003037a10 */ /* 0x000fe200007e2400 */
[----:B------:R-:W-:Y:S01]  /*0200*/  IMAD R45, R35, 0x1c, RZ ;  /* 0x0000001c232d7824 */ /* 0x000fe200078e02ff */
[-C--:B------:R-:W-:Y:S01]  /*0210*/  IADD3 R8, P5, R15, R2.reuse, RZ ;  /* 0x000000020f087210 */ /* 0x080fe20007fbe0ff */
[C---:B------:R-:W-:Y:S01]  /*0220*/  IMAD R47, R35.reuse, 0x1e, RZ ;  /* 0x0000001e232f7824 */ /* 0x040fe200078e02ff */
[CC--:B------:R-:W-:Y:S01]  /*0230*/  LEA R10, P6, R35.reuse, R2.reuse, 0x3 ;  /* 0x00000002230a7211 */ /* 0x0c0fe200078c18ff */
[----:B------:R-:W-:Y:S01]  /*0240*/  IMAD R21, R35, 0x9, RZ ;  /* 0x0000000923157824 */ /* 0x000fe200078e02ff */
[-C--:B------:R-:W-:Y:S01]  /*0250*/  IADD3 R4, P3, R7, R2.reuse, RZ ;  /* 0x0000000207047210 */ /* 0x080fe20007f7e0ff */
[----:B------:R-:W-:Y:S01]  /*0260*/  IMAD R25, R35, 0xb, RZ ;  /* 0x0000000b23197824 */ /* 0x000fe200078e02ff */
[-C--:B------:R-:W-:Y:S01]  /*0270*/  LEA.HI.X.SX32 R7, R7, R3.reuse, 0x1, P4 ;  /* 0x0000000307077211 */ /* 0x080fe200020f0eff */
[----:B------:R-:W-:Y:S01]  /*0280*/  IMAD R29, R35, 0xd, RZ ;  /* 0x0000000d231d7824 */ /* 0x000fe200078e02ff */
[-C--:B------:R-:W-:Y:S01]  /*0290*/  LEA.HI.X.SX32 R9, R9, R3.reuse, 0x1, P5 ;  /* 0x0000000309097211 */ /* 0x080fe200028f0eff */
[----:B------:R-:W-:Y:S01]  /*02a0*/  IMAD R33, R35, 0xf, RZ ;  /* 0x0000000f23217824 */ /* 0x000fe200078e02ff */
[----:B------:R-:W-:Y:S01]  /*02b0*/  LEA.HI.X.SX32 R11, R11, R3, 0x1, P6 ;  /* 0x000000030b0b7211 */ /* 0x000fe200030f0eff */
[----:B------:R-:W2:Y:S01]  /*02c0*/  LDG.E.U16 R6, [R6.64] ;  /* 0x0000000606067981 */ /* 0x000ea2000c1e1500 */
[----:B------:R-:W-:-:S02]  /*02d0*/  LEA R18, P2, R35, R2, 0x4 ;  /* 0x0000000223127211 */ /* 0x000fc400078420ff */
[-C--:B------:R-:W-:Y:S01]  /*02e0*/  IADD3 R12, P4, R23, R2.reuse, RZ ;  /* 0x00000002170c7210 */ /* 0x080fe20007f9e0ff */
[----:B------:R-:W3:Y:S01]  /*02f0*/  LDG.E.U16 R8, [R8.64] ;  /* 0x0000000608087981 */ /* 0x000ee2000c1e1500 */
[-C--:B------:R-:W-:Y:S02]  /*0300*/  IADD3 R14, P5, R27, R2.reuse, RZ ;  /* 0x000000021b0e7210 */ /* 0x080fe40007fbe0ff */
[-C--:B------:R-:W-:Y:S01]  /*0310*/  IADD3 R16, P6, R31, R2.reuse, RZ ;  /* 0x000000021f107210 */ /* 0x080fe20007fde0ff */
[----:B------:R0:W4:Y:S01]  /*0320*/  LDG.E.U16 R10, [R10.64] ;  /* 0x000000060a0a7981 */ /* 0x000122000c1e1500 */
[----:B------:R-:W-:Y:S02]  /*0330*/  IADD3 R20, P0, R5, R2, RZ ;  /* 0x0000000205147210 */ /* 0x000fe40007f1e0ff */
[-C--:B------:R-:W-:Y:S02]  /*0340*/  LEA.HI.X.SX32 R5, R35, R3.reuse, 0x1, P3 ;  /* 0x0000000323057211 */ /* 0x080fe400018f0eff */
[----:B------:R-:W-:-:S02]  /*0350*/  LEA.HI.X.SX32 R13, R13, R3, 0x1, P4 ;  /* 0x000000030d0d7211 */ /* 0x000fc400020f0eff */
[-C--:B------:R-:W-:Y:S01]  /*0360*/  LEA.HI.X.SX32 R15, R15, R3.reuse, 0x1, P5 ;  /* 0x000000030f0f7211 */ /* 0x080fe200028f0eff */
[----:B------:R1:W5:Y:S01]  /*0370*/  LDG.E.U16 R4, [R4.64] ;  /* 0x0000000604047981 */ /* 0x000362000c1e1500 */
[-C--:B------:R-:W-:Y:S02]  /*0380*/  LEA.HI.X.SX32 R17, R17, R3.reuse, 0x1, P6 ;  /* 0x0000000311117211 */ /* 0x080fe400030f0eff */
[----:B------:R-:W-:Y:S01]  /*0390*/  LEA.HI.X.SX32 R19, R19, R3, 0x1, P2 ;  /* 0x0000000313137211 */ /* 0x000fe200010f0eff */
[----:B------:R0:W2:Y:S01]  /*03a0*/  LDG.E.U16 R12, [R12.64] ;  /* 0x000000060c0c7981 */ /* 0x0000a2000c1e1500 */
[-C--:B------:R-:W-:Y:S02]  /*03b0*/  IADD3 R22, P1, R37, R2.reuse, RZ ;  /* 0x0000000225167210 */ /* 0x080fe40007f3e0ff */
[-C--:B------:R-:W-:Y:S01]  /*03c0*/  IADD3 R24, P3, R39, R2.reuse, RZ ;  /* 0x0000000227187210 */ /* 0x080fe20007f7e0ff */
[----:B------:R0:W2:Y:S01]  /*03d0*/  LDG.E.U16 R15, [R14.64] ;  /* 0x000000060e0f7981 */ /* 0x0000a2000c1e1500 */
[----:B------:R-:W-:-:S02]  /*03e0*/  IADD3 R26, P4, R41, R2, RZ ;  /* 0x00000002291a7210 */ /* 0x000fc40007f9e0ff */
[-C--:B------:R-:W-:Y:S01]  /*03f0*/  IADD3 R28, P5, R43, R2.reuse, RZ ;  /* 0x000000022b1c7210 */ /* 0x080fe20007fbe0ff */
[----:B------:R-:W2:Y:S01]  /*0400*/  LDG.E.U16 R19, [R18.64] ;  /* 0x0000000612137981 */ /* 0x000ea2000c1e1500 */
[-C--:B------:R-:W-:Y:S02]  /*0410*/  IADD3 R30, P6, R45, R2.reuse, RZ ;  /* 0x000000022d1e7210 */ /* 0x080fe40007fde0ff */
[----:B------:R-:W-:Y:S01]  /*0420*/  IADD3 R32, P2, R47, R2, RZ ;  /* 0x000000022f207210 */ /* 0x000fe20007f5e0ff */
[----:B------:R-:W3:Y:S01]  /*0430*/  LDG.E.U16 R17, [R16.64] ;  /* 0x0000000610117981 */ /* 0x000ee2000c1e1500 */
[-C--:B------:R-:W-:Y:S02]  /*0440*/  LEA.HI.X.SX32 R21, R21, R3.reuse, 0x1, P0 ;  /* 0x0000000315157211 */ /* 0x080fe400000f0eff */
[-C--:B------:R-:W-:Y:S02]  /*0450*/  LEA.HI.X.SX32 R23, R23, R3.reuse, 0x1, P1 ;  /* 0x0000000317177211 */ /* 0x080fe400008f0eff */
[-C--:B------:R-:W-:Y:S01]  /*0460*/  LEA.HI.X.SX32 R25, R25, R3.reuse, 0x1, P3 ;  /* 0x0000000319197211 */ /* 0x080fe200018f0eff */
[----:B------:R-:W3:Y:S01]  /*0470*/  LDG.E.U16 R20, [R20.64] ;  /* 0x0000000614147981 */ /* 0x000ee2000c1e1500 */
[----:B------:R-:W-:-:S02]  /*0480*/  LEA.HI.X.SX32 R27, R27, R3, 0x1, P4 ;  /* 0x000000031b1b7211 */ /* 0x000fc400020f0eff */
[-C--:B------:R-:W-:Y:S01]  /*0490*/  LEA.HI.X.SX32 R29, R29, R3.reuse, 0x1, P5 ;  /* 0x000000031d1d7211 */ /* 0x080fe200028f0eff */
[----:B------:R-:W3:Y:S01]  /*04a0*/  LDG.E.U16 R22, [R22.64] ;  /* 0x0000000616167981 */ /* 0x000ee2000c1e1500 */
[-C--:B------:R-:W-:Y:S02]  /*04b0*/  LEA.HI.X.SX32 R31, R31, R3.reuse, 0x1, P6 ;  /* 0x000000031f1f7211 */ /* 0x080fe400030f0eff */
[----:B------:R-:W-:Y:S01]  /*04c0*/  LEA.HI.X.SX32 R33, R33, R3, 0x1, P2 ;  /* 0x0000000321217211 */ /* 0x000fe200010f0eff */
[----:B------:R-:W3:Y:S04]  /*04d0*/  LDG.E.U16 R24, [R24.64] ;  /* 0x0000000618187981 */ /* 0x000ee8000c1e1500 */
[----:B------:R0:W3:Y:S04]  /*04e0*/  LDG.E.U16 R3, [R2.64] ;  /* 0x0000000602037981 */ /* 0x0000e8000c1e1500 */
[----:B------:R-:W4:Y:S04]  /*04f0*/  LDG.E.U16 R26, [R26.64] ;  /* 0x000000061a1a7981 */ /* 0x000f28000c1e1500 */
[----:B------:R-:W4:Y:S04]  /*0500*/  LDG.E.U16 R28, [R28.64] ;  /* 0x000000061c1c7981 */ /* 0x000f28000c1e1500 */
[----:B------:R-:W4:Y:S04]  /*0510*/  LDG.E.U16 R30, [R30.64] ;  /* 0x000000061e1e7981 */ /* 0x000f28000c1e1500 */
[----:B------:R-:W4:Y:S01]  /*0520*/  LDG.E.U16 R33, [R32.64] ;  /* 0x0000000620217981 */ /* 0x000f22000c1e1500 */
[----:B0-----:R-:W-:-:S05]  /*0530*/  LOP3.LUT R2, R36, 0x7f, RZ, 0xc0, !PT ;  /* 0x0000007f24027812 */ /* 0x001fca00078ec0ff */
[----:B------:R-:W-:-:S05]  /*0540*/  IMAD.SHL.U32 R0, R2, 0x2, RZ ;  /* 0x0000000202007824 */ /* 0x000fca00078e00ff */
[C---:B------:R-:W-:Y:S02]  /*0550*/  LOP3.LUT R44, R0.reuse, 0x10, RZ, 0x3c, !PT ;  /* 0x00000010002c7812 */ /* 0x040fe400078e3cff */
[C---:B------:R-:W-:Y:S02]  /*0560*/  LOP3.LUT R42, R0.reuse, 0x20, RZ, 0x3c, !PT ;  /* 0x00000020002a7812 */ /* 0x040fe400078e3cff */
[C---:B------:R-:W-:Y:S02]  /*0570*/  LOP3.LUT R40, R0.reuse, 0x30, RZ, 0x3c, !PT ;  /* 0x0000003000287812 */ /* 0x040fe400078e3cff */
[C---:B-1----:R-:W-:Y:S02]  /*0580*/  LOP3.LUT R5, R0.reuse, 0x40, RZ, 0x3c, !PT ;  /* 0x0000004000057812 */ /* 0x042fe400078e3cff */
[C---:B------:R-:W-:Y:S01]  /*0590*/  LOP3.LUT R252, R0.reuse, 0x70, RZ, 0x3c, !PT ;  /* 0x0000007000fc7812 */ /* 0x040fe200078e3cff */
[----:B------:R-:W-:Y:S01]  /*05a0*/  IMAD.MOV.U32 R14, RZ, RZ, 0x3f800000 ;  /* 0x3f800000ff0e7424 */ /* 0x000fe200078e00ff */
[----:B------:R-:W-:Y:S01]  /*05b0*/  MOV R83, 0xff800000 ;  /* 0xff80000000537802 */ /* 0x000fe20000000f00 */
[----:B------:R-:W-:Y:S01]  /*05c0*/  IMAD.MOV.U32 R108, RZ, RZ, -0x800000 ;  /* 0xff800000ff6c7424 */ /* 0x000fe200078e00ff */
[----:B------:R-:W-:Y:S01]  /*05d0*/  CS2R R56, SRZ ;  /* 0x0000000000387805 */ /* 0x000fe2000001ff00 */
[----:B------:R-:W-:Y:S01]  /*05e0*/  IMAD.MOV.U32 R110, RZ, RZ, -0x800000 ;  /* 0xff800000ff6e7424 */ /* 0x000fe200078e00ff */
[----:B------:R-:W-:Y:S01]  /*05f0*/  CS2R R58, SRZ ;  /* 0x00000000003a7805 */ /* 0x000fe2000001ff00 */
[----:B------:R-:W-:Y:S01]  /*0600*/  IMAD.MOV.U32 R111, RZ, RZ, -0x800000 ;  /* 0xff800000ff6f7424 */ /* 0x000fe200078e00ff */
[----:B------:R-:W-:Y:S01]  /*0610*/  CS2R R48, SRZ ;  /* 0x0000000000307805 */ /* 0x000fe2000001ff00 */
[----:B------:R-:W-:Y:S01]  /*0620*/  IMAD.MOV.U32 R13, RZ, RZ, 0x3f800000 ;  /* 0x3f800000ff0d7424 */ /* 0x000fe200078e00ff */
[----:B------:R-:W-:Y:S01]  /*0630*/  CS2R R50, SRZ ;  /* 0x0000000000327805 */ /* 0x000fe2000001ff00 */
[----:B------:R-:W-:Y:S01]  /*0640*/  IMAD.MOV.U32 R11, RZ, RZ, 0x3f800000 ;  /* 0x3f800000ff0b7424 */ /* 0x000fe200078e00ff */
[----:B------:R-:W-:Y:S01]  /*0650*/  CS2R R52, SRZ ;  /* 0x0000000000347805 */ /* 0x000fe2000001ff00 */
[----:B------:R-:W-:Y:S01]  /*0660*/  CS2R R54, SRZ ;  /* 0x0000000000367805 */ /* 0x000fe2000001ff00 */
[----:B------:R-:W-:Y:S01]  /*0670*/  CS2R R60, SRZ ;  /* 0x00000000003c7805 */ /* 0x000fe2000001ff00 */
[----:B------:R-:W-:Y:S01]  /*0680*/  CS2R R62, SRZ ;  /* 0x00000000003e7805 */ /* 0x000fe2000001ff00 */
[----:B--2---:R-:W-:Y:S04]  /*0690*/  STS.U16 [R0+0x800], R19 ;  /* 0x0008001300007388 */ /* 0x004fe80000000400 */
[----:B---3--:R-:W-:Y:S04]  /*06a0*/  STS.U16 [R0], R3 ;  /* 0x0000000300007388 */ /* 0x008fe80000000400 */
[----:B-----5:R0:W-:Y:S04]  /*06b0*/  STS.U16 [R44+0x100], R4 ;  /* 0x000100042c007388 */ /* 0x0201e80000000400 */
[----:B------:R-:W-:Y:S04]  /*06c0*/  STS.U16 [R44+0x900], R20 ;  /* 0x000900142c007388 */ /* 0x000fe80000000400 */
[----:B------:R-:W-:Y:S01]  /*06d0*/  STS.U16 [R42+0x200], R6 ;  /* 0x000200062a007388 */ /* 0x000fe20000000400 */
[----:B0-----:R-:W-:-:S03]  /*06e0*/  LOP3.LUT R4, R0, 0x50, RZ, 0x3c, !PT ;  /* 0x0000005000047812 */ /* 0x001fc600078e3cff */
[----:B------:R-:W-:Y:S01]  /*06f0*/  STS.U16 [R42+0xa00], R22 ;  /* 0x000a00162a007388 */ /* 0x000fe20000000400 */
[----:B------:R-:W-:-:S03]  /*0700*/  LOP3.LUT R3, R0, 0x60, RZ, 0x3c, !PT ;  /* 0x0000006000037812 */ /* 0x000fc600078e3cff */
[----:B------:R-:W-:Y:S04]  /*0710*/  STS.U16 [R40+0x300], R8 ;  /* 0x0003000828007388 */ /* 0x000fe80000000400 */
[----:B------:R-:W-:Y:S04]  /*0720*/  STS.U16 [R40+0xb00], R24 ;  /* 0x000b001828007388 */ /* 0x000fe80000000400 */
[----:B----4-:R-:W-:Y:S04]  /*0730*/  STS.U16 [R5+0x400], R10 ;  /* 0x0004000a05007388 */ /* 0x010fe80000000400 */
[----:B------:R-:W-:Y:S04]  /*0740*/  STS.U16 [R5+0xc00], R26 ;  /* 0x000c001a05007388 */ /* 0x000fe80000000400 */
[----:B------:R-:W-:Y:S04]  /*0750*/  STS.U16 [R4+0x500], R12 ;  /* 0x0005000c04007388 */ /* 0x000fe80000000400 */
[----:B------:R-:W-:Y:S04]  /*0760*/  STS.U16 [R4+0xd00], R28 ;  /* 0x000d001c04007388 */ /* 0x000fe80000000400 */
[----:B------:R-:W-:Y:S04]  /*0770*/  STS.U16 [R3+0x600], R15 ;  /* 0x0006000f03007388 */ /* 0x000fe80000000400 */
[----:B------:R0:W-:Y:S04]  /*0780*/  STS.U16 [R3+0xe00], R30 ;  /* 0x000e001e03007388 */ /* 0x0001e80000000400 */
[----:B------:R1:W-:Y:S04]  /*0790*/  STS.U16 [R252+0x700], R17 ;  /* 0x00070011fc007388 */ /* 0x0003e80000000400 */
[----:B------:R1:W-:Y:S01]  /*07a0*/  STS.U16 [R252+0xf00], R33 ;  /* 0x000f0021fc007388 */ /* 0x0003e20000000400 */
[----:B0-----:R-:W-:-:S04]  /*07b0*/  IADD3 R3, R34, 0x80, RZ ;  /* 0x0000008022037810 */ /* 0x001fc80007ffe0ff */
[----:B------:R-:W-:Y:S02]  /*07c0*/  ISETP.GE.AND P0, PT, R3, 0x1, PT ;  /* 0x000000010300780c */ /* 0x000fe40003f06270 */
[C---:B------:R-:W-:Y:S01]  /*07d0*/  LOP3.LUT R3, R36.reuse, 0x3, RZ, 0xc0, !PT ;  /* 0x0000000324037812 */ /* 0x040fe200078ec0ff */
[C---:B------:R-:W-:Y:S01]  /*07e0*/  IMAD.SHL.U32 R20, R36.reuse, 0x2, RZ ;  /* 0x0000000224147824 */ /* 0x040fe200078e00ff */
[----:B------:R-:W-:Y:S02]  /*07f0*/  MOV R12, 0x3f800000 ;  /* 0x3f800000000c7802 */ /* 0x000fe40000000f00 */
[C---:B------:R-:W-:Y:S01]  /*0800*/  LOP3.LUT R4, R36.reuse, 0x60, RZ, 0xc0, !PT ;  /* 0x0000006024047812 */ /* 0x040fe200078ec0ff */
[----:B------:R-:W-:Y:S01]  /*0810*/  IMAD.SHL.U32 R16, R3, 0x20, RZ ;  /* 0x0000002003107824 */ /* 0x000fe200078e00ff */
[----:B------:R-:W-:-:S05]  /*0820*/  LOP3.LUT R5, R36, 0xf, RZ, 0xc0, !PT ;  /* 0x0000000f24057812 */ /* 0x000fca00078ec0ff */
[----:B------:R-:W-:Y:S05]  /*0830*/  @!P0 BRA `(.L_x_0) ;  /* 0x00006ab000008947 */ /* 0x000fea0003800000 */
[----:B-1----:R-:W-:Y:S01]  /*0840*/  SHF.R.U32.HI R11, RZ, 0x1, R4 ;  /* 0x00000001ff0b7819 */ /* 0x002fe20000011604 */
[----:B------:R-:W-:Y:S01]  /*0850*/  IMAD R3, R38, c[0x0][0x1b0], RZ ;  /* 0x00006c0026037a24 */ /* 0x000fe200078e02ff */
[--C-:B------:R-:W-:Y:S01]  /*0860*/  SHF.R.U32.HI R4, RZ, 0x4, R36.reuse ;  /* 0x00000004ff047819 */ /* 0x100fe20000011624 */
[----:B------:R-:W-:Y:S01]  /*0870*/  IMAD R6, R2, c[0x0][0x1b4], RZ ;  /* 0x00006d0002067a24 */ /* 0x000fe200078e02ff */
[--C-:B------:R-:W-:Y:S01]  /*0880*/  SHF.R.U32.HI R10, RZ, 0x2, R36.reuse ;  /* 0x00000002ff0a7819 */ /* 0x100fe20000011624 */
[----:B------:R-:W-:Y:S01]  /*0890*/  IMAD R2, R38, c[0x0][0x1a0], RZ ;  /* 0x0000680026027a24 */ /* 0x000fe200078e02ff */
[----:B------:R-:W-:Y:S01]  /*08a0*/  SGXT.U32 R4, R4, 0x3 ;  /* 0x000000030404781a */ /* 0x000fe20000000000 */
[----:B------:R-:W-:Y:S01]  /*08b0*/  IMAD R5, R5, c[0x0][0x1a8], RZ ;  /* 0x00006a0005057a24 */ /* 0x000fe200078e02ff */
[----:B------:R-:W-:Y:S01]  /*08c0*/  SHF.L.U32 R46, R3, 0x1, RZ ;  /* 0x00000001032e7819 */ /* 0x000fe200000006ff */
[----:B------:R-:W-:Y:S01]  /*08d0*/  IMAD.SHL.U32 R47, R6, 0x2, RZ ;  /* 0x00000002062f7824 */ /* 0x000fe200078e00ff */
[----:B------:R-:W-:Y:S01]  /*08e0*/  SGXT.U32 R10, R10, 0x3 ;  /* 0x000000030a0a781a */ /* 0x000fe20000000000 */
[----:B------:R-:W-:Y:S01]  /*08f0*/  IMAD.HI R9, R6, 0x2, RZ ;  /* 0x0000000206097827 */ /* 0x000fe200078e02ff */
[----:B------:R-:W-:Y:S01]  /*0900*/  SHF.R.S32.HI R15, RZ, 0x2, R36 ;  /* 0x00000002ff0f7819 */ /* 0x000fe20000011424 */
[----:B------:R-:W-:Y:S01]  /*0910*/  CS2R R56, SRZ ;  /* 0x0000000000387805 */ /* 0x000fe2000001ff00 */
[----:B------:R-:W-:Y:S01]  /*0920*/  IADD3 R46, P2, P3, R47, c[0x0][0x170], R46 ;  /* 0x00005c002f2e7a10 */ /* 0x000fe20007b5e02e */
[----:B------:R-:W-:Y:S01]  /*0930*/  IMAD.HI R8, R3, 0x2, RZ ;  /* 0x0000000203087827 */ /* 0x000fe200078e02ff */
[----:B------:R-:W-:Y:S01]  /*0940*/  SGXT R15, R15, 0x1 ;  /* 0x000000010f0f781a */ /* 0x000fe20000000200 */
[----:B------:R-:W-:Y:S01]  /*0950*/  CS2R R58, SRZ ;  /* 0x00000000003a7805 */ /* 0x000fe2000001ff00 */
[----:B------:R-:W-:Y:S01]  /*0960*/  MOV R41, c[0x0][0x1b8] ;  /* 0x00006e0000297a02 */ /* 0x000fe20000000f00 */
[----:B------:R-:W-:Y:S01]  /*0970*/  IMAD.SHL.U32 R3, R2, 0x2, RZ ;  /* 0x0000000202037824 */ /* 0x000fe200078e00ff */
[----:B------:R-:W-:Y:S01]  /*0980*/  IADD3.X R47, R9, c[0x0][0x174], R8, P2, P3 ;  /* 0x00005d00092f7a10 */ /* 0x000fe200017e6408 */
[----:B------:R-:W-:Y:S01]  /*0990*/  IMAD.SHL.U32 R6, R5, 0x2, RZ ;  /* 0x0000000205067824 */ /* 0x000fe200078e00ff */
[----:B------:R-:W-:Y:S01]  /*09a0*/  LOP3.LUT R16, R16, 0x90, R15, 0xf8, !PT ;  /* 0x0000009010107812 */ /* 0x000fe200078ef80f */
[----:B------:R-:W-:Y:S01]  /*09b0*/  IMAD R7, R4, c[0x0][0x1a4], RZ ;  /* 0x0000690004077a24 */ /* 0x000fe200078e02ff */
[----:B------:R-:W-:Y:S01]  /*09c0*/  LOP3.LUT R4, R34, R11, R10, 0xfe, !PT ;  /* 0x0000000b22047212 */ /* 0x000fe200078efe0a */
[----:B------:R-:W-:Y:S01]  /*09d0*/  IMAD.MOV.U32 R18, RZ, RZ, c[0x0][0x1a4] ;  /* 0x00006900ff127624 */ /* 0x000fe200078e00ff */
[----:B------:R-:W-:Y:S01]  /*09e0*/  IADD3 R218, P0, P1, R6, c[0x0][0x168], R3 ;  /* 0x00005a0006da7a10 */ /* 0x000fe2000791e003 */
[----:B------:R-:W-:Y:S01]  /*09f0*/  IMAD.HI R2, R2, 0x2, RZ ;  /* 0x0000000202027827 */ /* 0x000fe200078e02ff */
[C---:B------:R-:W-:Y:S01]  /*0a00*/  LOP3.LUT R6, R36.reuse, 0x7, RZ, 0xc0, !PT ;  /* 0x0000000724067812 */ /* 0x040fe200078ec0ff */
[----:B------:R-:W-:Y:S01]  /*0a10*/  CS2R R48, SRZ ;  /* 0x0000000000307805 */ /* 0x000fe2000001ff00 */
[----:B------:R-:W-:Y:S01]  /*0a20*/  LOP3.LUT R11, R36, 0x10, RZ, 0xc0, !PT ;  /* 0x00000010240b7812 */ /* 0x000fe200078ec0ff */
[----:B------:R-:W-:Y:S01]  /*0a30*/  IMAD R3, R18, 0x8, R7 ;  /* 0x0000000812037824 */ /* 0x000fe200078e0207 */
[----:B------:R-:W-:Y:S01]  /*0a40*/  LOP3.LUT R16, R16, 0x10, R20, 0x78, !PT ;  /* 0x0000001010107812 */ /* 0x000fe200078e7814 */
[----:B------:R-:W-:Y:S01]  /*0a50*/  IMAD.SHL.U32 R13, R6, 0x10, RZ ;  /* 0x00000010060d7824 */ /* 0x000fe200078e00ff */
[----:B------:R-:W-:Y:S01]  /*0a60*/  MOV R163, 0xff800000 ;  /* 0xff80000000a37802 */ /* 0x000fe20000000f00 */
[----:B------:R-:W-:Y:S01]  /*0a70*/  IMAD.SHL.U32 R12, R11, 0x80, RZ ;  /* 0x000000800b0c7824 */ /* 0x000fe200078e00ff */
[----:B------:R-:W-:Y:S01]  /*0a80*/  LEA R8, R18, R3, 0x3 ;  /* 0x0000000312087211 */ /* 0x000fe200078e18ff */
[----:B------:R-:W-:Y:S01]  /*0a90*/  IMAD.HI R5, R5, 0x2, RZ ;  /* 0x0000000205057827 */ /* 0x000fe200078e02ff */
[----:B------:R-:W-:Y:S01]  /*0aa0*/  LOP3.LUT R14, R13, 0x60, R36, 0x78, !PT ;  /* 0x000000600d0e7812 */ /* 0x000fe200078e7824 */
[----:B------:R-:W-:Y:S01]  /*0ab0*/  CS2R R50, SRZ ;  /* 0x0000000000327805 */ /* 0x000fe2000001ff00 */
[-C--:B------:R-:W-:Y:S01]  /*0ac0*/  LEA R244, P2, R8, R218.reuse, 0x1 ;  /* 0x000000da08f47211 */ /* 0x080fe200078408ff */
[----:B------:R-:W-:Y:S01]  /*0ad0*/  IMAD R9, R18, 0x8, R8 ;  /* 0x0000000812097824 */ /* 0x000fe200078e0208 */
[----:B------:R-:W-:Y:S01]  /*0ae0*/  LOP3.LUT R15, R14, 0x10, R20, 0x78, !PT ;  /* 0x000000100e0f7812 */ /* 0x000fe200078e7814 */
[----:B------:R-:W-:Y:S01]  /*0af0*/  IMAD R17, R11, -0x70, R12 ;  /* 0xffffff900b117824 */ /* 0x000fe200078e020c */
[----:B------:R-:W-:Y:S01]  /*0b00*/  IADD3.X R14, R5, c[0x0][0x16c], R2, P0, P1 ;  /* 0x00005b00050e7a10 */ /* 0x000fe200007e2402 */
[----:B------:R-:W-:Y:S01]  /*0b10*/  IMAD R10, R18, 0x8, R9 ;  /* 0x00000008120a7824 */ /* 0x000fe200078e0209 */
[-C--:B------:R-:W-:Y:S01]  /*0b20*/  LEA R246, P1, R3, R218.reuse, 0x1 ;  /* 0x000000da03f67211 */ /* 0x080fe200078208ff */
[----:B------:R-:W-:Y:S01]  /*0b30*/  IMAD.IADD R15, R12, 0x1, R15 ;  /* 0x000000010c0f7824 */ /* 0x000fe200078e020f */
[----:B------:R-:W-:Y:S01]  /*0b40*/  LEA R248, P0, R7, R218, 0x1 ;  /* 0x000000da07f87211 */ /* 0x000fe200078008ff */
[----:B------:R-:W-:Y:S01]  /*0b50*/  IMAD.IADD R5, R16, 0x1, R17 ;  /* 0x0000000110057824 */ /* 0x000fe200078e0211 */
[----:B------:R-:W-:Y:S01]  /*0b60*/  LEA R11, R18, R10, 0x3 ;  /* 0x0000000a120b7211 */ /* 0x000fe200078e18ff */
[----:B------:R-:W-:Y:S01]  /*0b70*/  IMAD R16, R6, 0x100, R13 ;  /* 0x0000010006107824 */ /* 0x000fe200078e020d */
[-C--:B------:R-:W-:Y:S01]  /*0b80*/  LEA.HI.X.SX32 R247, R3, R14.reuse, 0x1, P1 ;  /* 0x0000000e03f77211 */ /* 0x080fe200008f0eff */
[----:B------:R-:W-:Y:S01]  /*0b90*/  IMAD R29, R41, 0xa, RZ ;  /* 0x0000000a291d7824 */ /* 0x000fe200078e02ff */
[-C--:B------:R-:W-:Y:S01]  /*0ba0*/  LEA.HI.X.SX32 R249, R7, R14.reuse, 0x1, P0 ;  /* 0x0000000e07f97211 */ /* 0x080fe200000f0eff */
[----:B------:R-:W-:Y:S01]  /*0bb0*/  IMAD R2, R18, 0x8, R11 ;  /* 0x0000000812027824 */ /* 0x000fe200078e020b */
[----:B------:R-:W-:Y:S01]  /*0bc0*/  LEA.HI.X.SX32 R245, R8, R14, 0x1, P2 ;  /* 0x0000000e08f57211 */ /* 0x000fe200010f0eff */
[----:B------:R-:W-:Y:S01]  /*0bd0*/  IMAD R123, R41, 0x14, RZ ;  /* 0x00000014297b7824 */ /* 0x000fe200078e02ff */
[-C--:B------:R-:W-:Y:S01]  /*0be0*/  LEA R242, P0, R9, R218.reuse, 0x1 ;  /* 0x000000da09f27211 */ /* 0x080fe200078008ff */
[----:B------:R-:W-:Y:S01]  /*0bf0*/  IMAD R12, R18, 0x8, R2 ;  /* 0x00000008120c7824 */ /* 0x000fe200078e0202 */
[----:B------:R-:W-:Y:S01]  /*0c00*/  LEA R240, P1, R10, R218, 0x1 ;  /* 0x000000da0af07211 */ /* 0x000fe200078208ff */
[----:B------:R-:W-:Y:S01]  /*0c10*/  IMAD R19, R41, 0x5, RZ ;  /* 0x0000000529137824 */ /* 0x000fe200078e02ff */
[----:B------:R-:W-:Y:S01]  /*0c20*/  LEA.HI.X.SX32 R243, R9, R14, 0x1, P0 ;  /* 0x0000000e09f37211 */ /* 0x000fe200000f0eff */
[----:B------:R-:W-:Y:S01]  /*0c30*/  IMAD R13, R18, 0x8, R12 ;  /* 0x00000008120d7824 */ /* 0x000fe200078e020c */
[-C--:B------:R-:W-:Y:S01]  /*0c40*/  LEA R236, P0, R2, R218.reuse, 0x1 ;  /* 0x000000da02ec7211 */ /* 0x080fe200078008ff */
[----:B------:R-:W-:Y:S01]  /*0c50*/  IMAD R121, R41, 0x12, RZ ;  /* 0x0000001229797824 */ /* 0x000fe200078e02ff */
[----:B------:R-:W-:Y:S01]  /*0c60*/  LEA R238, P2, R11, R218, 0x1 ;  /* 0x000000da0bee7211 */ /* 0x000fe200078408ff */
[----:B------:R-:W-:Y:S01]  /*0c70*/  IMAD R3, R18, 0x8, R13 ;  /* 0x0000000812037824 */ /* 0x000fe200078e020d */
[----:B------:R-:W-:Y:S01]  /*0c80*/  LEA.HI.X.SX32 R241, R10, R14, 0x1, P1 ;  /* 0x0000000e0af17211 */ /* 0x000fe200008f0eff */
[C---:B------:R-:W-:Y:S01]  /*0c90*/  IMAD R125, R41.reuse, 0x16, RZ ;  /* 0x00000016297d7824 */ /* 0x040fe200078e02ff */
[----:B------:R-:W-:Y:S01]  /*0ca0*/  LEA R234, P1, R12, R218, 0x1 ;  /* 0x000000da0cea7211 */ /* 0x000fe200078208ff */
[----:B------:R-:W-:Y:S01]  /*0cb0*/  IMAD R7, R18, 0x8, R3 ;  /* 0x0000000812077824 */ /* 0x000fe200078e0203 */
[-C--:B------:R-:W-:Y:S01]  /*0cc0*/  LEA.HI.X.SX32 R237, R2, R14.reuse, 0x1, P0 ;  /* 0x0000000e02ed7211 */ /* 0x080fe200000f0eff */
[----:B------:R-:W-:Y:S01]  /*0cd0*/  IMAD R21, R41, 0x6, RZ ;  /* 0x0000000629157824 */ /* 0x000fe200078e02ff */
[----:B------:R-:W-:Y:S01]  /*0ce0*/  LEA.HI.X.SX32 R239, R11, R14, 0x1, P2 ;  /* 0x0000000e0bef7211 */ /* 0x000fe200010f0eff */
[C---:B------:R-:W-:Y:S01]  /*0cf0*/  IMAD R33, R41.reuse, 0xc, RZ ;  /* 0x0000000c29217824 */ /* 0x040fe200078e02ff */
[----:B------:R-:W-:Y:S01]  /*0d00*/  LEA R8, R18, R7, 0x3 ;  /* 0x0000000712087211 */ /* 0x000fe200078e18ff */
[----:B------:R-:W-:Y:S01]  /*0d10*/  IMAD R127, R41, 0x18, RZ ;  /* 0x00000018297f7824 */ /* 0x000fe200078e02ff */
[----:B------:R-:W-:Y:S01]  /*0d20*/  LEA R232, P2, R13, R218, 0x1 ;  /* 0x000000da0de87211 */ /* 0x000fe200078408ff */
[----:B------:R-:W-:Y:S01]  /*0d30*/  IMAD R129, R41, 0x1a, RZ ;  /* 0x0000001a29817824 */ /* 0x000fe200078e02ff */
[----:B------:R-:W-:Y:S01]  /*0d40*/  LEA.HI.X.SX32 R235, R12, R14, 0x1, P1 ;  /* 0x0000000e0ceb7211 */ /* 0x000fe200008f0eff */
[C---:B------:R-:W-:Y:S01]  /*0d50*/  IMAD R9, R18.reuse, 0x8, R8 ;  /* 0x0000000812097824 */ /* 0x040fe200078e0208 */
[-C--:B------:R-:W-:Y:S01]  /*0d60*/  LEA R230, P0, R3, R218.reuse, 0x1 ;  /* 0x000000da03e67211 */ /* 0x080fe200078008ff */
[----:B------:R-:W-:Y:S01]  /*0d70*/  IMAD R27, R41, 0x9, RZ ;  /* 0x00000009291b7824 */ /* 0x000fe200078e02ff */
[----:B------:R-:W-:Y:S01]  /*0d80*/  LEA R228, P1, R7, R218, 0x1 ;  /* 0x000000da07e47211 */ /* 0x000fe200078208ff */
[----:B------:R-:W-:Y:S01]  /*0d90*/  IMAD R2, R18, 0x8, R9 ;  /* 0x0000000812027824 */ /* 0x000fe200078e0209 */
[----:B------:R-:W-:Y:S01]  /*0da0*/  LEA.HI.X.SX32 R233, R13, R14, 0x1, P2 ;  /* 0x0000000e0de97211 */ /* 0x000fe200010f0eff */
[----:B------:R-:W-:Y:S01]  /*0db0*/  IMAD R31, R41, 0xb, RZ ;  /* 0x0000000b291f7824 */ /* 0x000fe200078e02ff */
[----:B------:R-:W-:Y:S01]  /*0dc0*/  LEA R226, P2, R8, R218, 0x1 ;  /* 0x000000da08e27211 */ /* 0x000fe200078408ff */
[C---:B------:R-:W-:Y:S01]  /*0dd0*/  IMAD R10, R18.reuse, 0x8, R2 ;  /* 0x00000008120a7824 */ /* 0x040fe200078e0202 */
[-C--:B------:R-:W-:Y:S01]  /*0de0*/  LEA.HI.X.SX32 R231, R3, R14.reuse, 0x1, P0 ;  /* 0x0000000e03e77211 */ /* 0x080fe200000f0eff */
[----:B------:R-:W-:Y:S01]  /*0df0*/  IMAD R35, R41, 0xd, RZ ;  /* 0x0000000d29237824 */ /* 0x000fe200078e02ff */
[----:B------:R-:W-:Y:S01]  /*0e00*/  LEA.HI.X.SX32 R229, R7, R14, 0x1, P1 ;  /* 0x0000000e07e57211 */ /* 0x000fe200008f0eff */
[----:B------:R-:W-:Y:S01]  /*0e10*/  IMAD R3, R18, 0x8, R10 ;  /* 0x0000000812037824 */ /* 0x000fe200078e020a */
[----:B------:R-:W-:Y:S01]  /*0e20*/  LEA R222, P1, R2, R218, 0x1 ;  /* 0x000000da02de7211 */ /* 0x000fe200078208ff */
[C---:B------:R-:W-:Y:S01]  /*0e30*/  IMAD R37, R41.reuse, 0xe, RZ ;  /* 0x0000000e29257824 */ /* 0x040fe200078e02ff */
[----:B------:R-:W-:Y:S01]  /*0e40*/  LEA.HI.X.SX32 R227, R8, R14, 0x1, P2 ;  /* 0x0000000e08e37211 */ /* 0x000fe200010f0eff */
[----:B------:R-:W-:Y:S01]  /*0e50*/  IMAD R131, R41, 0x1c, RZ ;  /* 0x0000001c29837824 */ /* 0x000fe200078e02ff */
[-C--:B------:R-:W-:Y:S01]  /*0e60*/  LEA R224, P0, R9, R218.reuse, 0x1 ;  /* 0x000000da09e07211 */ /* 0x080fe200078008ff */
[C---:B------:R-:W-:Y:S01]  /*0e70*/  IMAD R133, R41.reuse, 0x1e, RZ ;  /* 0x0000001e29857824 */ /* 0x040fe200078e02ff */
[-C--:B------:R-:W-:Y:S01]  /*0e80*/  LEA R220, P2, R10, R218.reuse, 0x1 ;  /* 0x000000da0adc7211 */ /* 0x080fe200078408ff */
[----:B------:R-:W-:Y:S01]  /*0e90*/  IMAD R23, R41, 0x7, RZ ;  /* 0x0000000729177824 */ /* 0x000fe200078e02ff */
[----:B------:R-:W-:Y:S01]  /*0ea0*/  LEA R218, P3, R3, R218, 0x1 ;  /* 0x000000da03da7211 */ /* 0x000fe200078608ff */
[C---:B------:R-:W-:Y:S01]  /*0eb0*/  IMAD.SHL.U32 R17, R41.reuse, 0x4, RZ ;  /* 0x0000000429117824 */ /* 0x040fe200078e00ff */
[----:B------:R-:W-:Y:S01]  /*0ec0*/  LEA.HI.X.SX32 R223, R2, R14, 0x1, P1 ;  /* 0x0000000e02df7211 */ /* 0x000fe200008f0eff */
[----:B------:R-:W-:Y:S01]  /*0ed0*/  IMAD.SHL.U32 R25, R41, 0x8, RZ ;  /* 0x0000000829197824 */ /* 0x000fe200078e00ff */
[-C--:B------:R-:W-:Y:S01]  /*0ee0*/  IADD3 R122, P5, R123, R46.reuse, RZ ;  /* 0x0000002e7b7a7210 */ /* 0x080fe20007fbe0ff */
[----:B------:R-:W-:Y:S01]  /*0ef0*/  IMAD R39, R41, 0xf, RZ ;  /* 0x0000000f29277824 */ /* 0x000fe200078e02ff */
[----:B------:R-:W-:Y:S01]  /*0f00*/  IADD3 R202, P6, R29, R46, RZ ;  /* 0x0000002e1dca7210 */ /* 0x000fe20007fde0ff */
[----:B------:R-:W-:Y:S01]  /*0f10*/  IMAD.MOV.U32 R165, RZ, RZ, -0x800000 ;  /* 0xff800000ffa57424 */ /* 0x000fe200078e00ff */
[----:B------:R-:W-:Y:S01]  /*0f20*/  SHF.R.S32.HI R2, RZ, 0x6, R36 ;  /* 0x00000006ff027819 */ /* 0x000fe20000011424 */
[----:B------:R-:W-:Y:S01]  /*0f30*/  IMAD.MOV.U32 R8, RZ, RZ, RZ ;  /* 0x000000ffff087224 */ /* 0x000fe200078e00ff */
[----:B------:R-:W-:Y:S01]  /*0f40*/  LEA R6, R6, R15, 0x8 ;  /* 0x0000000f06067211 */ /* 0x000fe200078e40ff */
[----:B------:R-:W-:Y:S01]  /*0f50*/  IMAD R15, R41, 0x3, RZ ;  /* 0x00000003290f7824 */ /* 0x000fe200078e02ff */
[-C--:B------:R-:W-:Y:S01]  /*0f60*/  LEA.HI.X.SX32 R225, R9, R14.reuse, 0x1, P0 ;  /* 0x0000000e09e17211 */ /* 0x080fe200000f0eff */
[----:B------:R-:W-:Y:S01]  /*0f70*/  IMAD.MOV.U32 R7, RZ, RZ, RZ ;  /* 0x000000ffff077224 */ /* 0x000fe200078e00ff */
[-C--:B------:R-:W-:Y:S01]  /*0f80*/  LEA.HI.X.SX32 R221, R10, R14.reuse, 0x1, P2 ;  /* 0x0000000e0add7211 */ /* 0x080fe200010f0eff */
[----:B------:R-:W-:Y:S01]  /*0f90*/  IMAD.MOV.U32 R12, RZ, RZ, 0x3f800000 ;  /* 0x3f800000ff0c7424 */ /* 0x000fe200078e00ff */
[----:B------:R-:W-:Y:S01]  /*0fa0*/  LEA.HI.X.SX32 R219, R3, R14, 0x1, P3 ;  /* 0x0000000e03db7211 */ /* 0x000fe200018f0eff */
[----:B------:R-:W-:Y:S01]  /*0fb0*/  IMAD.SHL.U32 R3, R41, 0x2, RZ ;  /* 0x0000000229037824 */ /* 0x000fe200078e00ff */
[-C--:B------:R-:W-:Y:S01]  /*0fc0*/  LEA.HI.X.SX32 R203, R19, R47.reuse, 0x1, P6 ;  /* 0x0000002f13cb7211 */ /* 0x080fe200030f0eff */
[----:B------:R-:W-:Y:S01]  /*0fd0*/  IMAD.MOV.U32 R14, RZ, RZ, 0x3f800000 ;  /* 0x3f800000ff0e7424 */ /* 0x000fe200078e00ff */
[-C--:B------:R-:W-:Y:S01]  /*0fe0*/  LEA.HI.X.SX32 R123, R29, R47.reuse, 0x1, P5 ;  /* 0x0000002f1d7b7211 */ /* 0x080fe200028f0eff */
[----:B------:R-:W-:Y:S01]  /*0ff0*/  IMAD.MOV.U32 R11, RZ, RZ, 0x3f800000 ;  /* 0x3f800000ff0b7424 */ /* 0x000fe200078e00ff */
[----:B------:R-:W-:Y:S01]  /*1000*/  SGXT R2, R2, 0x1 ;  /* 0x000000010202781a */ /* 0x000fe20000000200 */
[----:B------:R-:W-:Y:S01]  /*1010*/  IMAD.MOV.U32 R161, RZ, RZ, -0x800000 ;  /* 0xff800000ffa17424 */ /* 0x000fe200078e00ff */
[-C--:B------:R-:W-:Y:S01]  /*1020*/  IADD3 R120, P0, R121, R46.reuse, RZ ;  /* 0x0000002e79787210 */ /* 0x080fe20007f1e0ff */
[----:B------:R-:W-:Y:S01]  /*1030*/  IMAD.MOV.U32 R166, RZ, RZ, -0x800000 ;  /* 0xff800000ffa67424 */ /* 0x000fe200078e00ff */
[-C--:B------:R-:W-:Y:S01]  /*1040*/  IADD3 R124, P1, R125, R46.reuse, RZ ;  /* 0x0000002e7d7c7210 */ /* 0x080fe20007f3e0ff */
[----:B------:R-:W-:Y:S01]  /*1050*/  CS2R R52, SRZ ;  /* 0x0000000000347805 */ /* 0x000fe2000001ff00 */
[-C--:B------:R-:W-:Y:S01]  /*1060*/  IADD3 R126, P3, R127, R46.reuse, RZ ;  /* 0x0000002e7f7e7210 */ /* 0x080fe20007f7e0ff */
[----:B------:R-:W-:Y:S01]  /*1070*/  CS2R R54, SRZ ;  /* 0x0000000000367805 */ /* 0x000fe2000001ff00 */
[-C--:B------:R-:W-:Y:S01]  /*1080*/  IADD3 R128, P2, R129, R46.reuse, RZ ;  /* 0x0000002e81807210 */ /* 0x080fe20007f5e0ff */
[----:B------:R-:W-:Y:S01]  /*1090*/  CS2R R60, SRZ ;  /* 0x00000000003c7805 */ /* 0x000fe2000001ff00 */
[-C--:B------:R-:W-:Y:S01]  /*10a0*/  IADD3 R206, P6, R21, R46.reuse, RZ ;  /* 0x0000002e15ce7210 */ /* 0x080fe20007fde0ff */
[----:B------:R-:W-:Y:S01]  /*10b0*/  CS2R R62, SRZ ;  /* 0x00000000003e7805 */ /* 0x000fe2000001ff00 */
[----:B------:R-:W-:Y:S01]  /*10c0*/  IADD3 R200, P5, R33, R46, RZ ;  /* 0x0000002e21c87210 */ /* 0x000fe20007fbe0ff */
[----:B------:R-:W-:Y:S01]  /*10d0*/  UMOV UR4, URZ ;  /* 0x0000003f00047c82 */ /* 0x000fe20008000000 */
[----:B------:R-:W-:Y:S01]  /*10e0*/  LOP3.LUT R2, R2, 0x90, RZ, 0xc0, !PT ;  /* 0x0000009002027812 */ /* 0x000fe200078ec0ff */
[----:B------:R-:W-:Y:S01]  /*10f0*/  UMOV UR5, URZ ;  /* 0x0000003f00057c82 */ /* 0x000fe20008000000 */
[----:B------:R-:W-:-:S02]  /*1100*/  LEA.HI.X.SX32 R121, R27, R47, 0x1, P0 ;  /* 0x0000002f1b797211 */ /* 0x000fc400000f0eff */
[-C--:B------:R-:W-:Y:S02]  /*1110*/  LEA.HI.X.SX32 R125, R31, R47.reuse, 0x1, P1 ;  /* 0x0000002f1f7d7211 */ /* 0x080fe400008f0eff */
[-C--:B------:R-:W-:Y:S02]  /*1120*/  LEA.HI.X.SX32 R207, R15, R47.reuse, 0x1, P6 ;  /* 0x0000002f0fcf7211 */ /* 0x080fe400030f0eff */
[-C--:B------:R-:W-:Y:S02]  /*1130*/  LEA.HI.X.SX32 R201, R21, R47.reuse, 0x1, P5 ;  /* 0x0000002f15c97211 */ /* 0x080fe400028f0eff */
[-C--:B------:R-:W-:Y:S02]  /*1140*/  LEA.HI.X.SX32 R127, R33, R47.reuse, 0x1, P3 ;  /* 0x0000002f217f7211 */ /* 0x080fe400018f0eff */
[----:B------:R-:W-:Y:S02]  /*1150*/  LEA.HI.X.SX32 R129, R35, R47, 0x1, P2 ;  /* 0x0000002f23817211 */ /* 0x000fe400010f0eff */
[----:B------:R-:W-:-:S02]  /*1160*/  LOP3.LUT R9, R16, 0x30, R20, 0x78, !PT ;  /* 0x0000003010097812 */ /* 0x000fc400078e7814 */
[-C--:B------:R-:W-:Y:S02]  /*1170*/  IADD3 R130, P4, R131, R46.reuse, RZ ;  /* 0x0000002e83827210 */ /* 0x080fe40007f9e0ff */
[-C--:B------:R-:W-:Y:S02]  /*1180*/  IADD3 R132, P0, R133, R46.reuse, RZ ;  /* 0x0000002e85847210 */ /* 0x080fe40007f1e0ff */
[-C--:B------:R-:W-:Y:S02]  /*1190*/  IADD3 R196, P1, R37, R46.reuse, RZ ;  /* 0x0000002e25c47210 */ /* 0x080fe40007f3e0ff */
[-C--:B------:R-:W-:Y:S02]  /*11a0*/  IADD3 R216, P6, R3, R46.reuse, RZ ;  /* 0x0000002e03d87210 */ /* 0x080fe40007fde0ff */
[CC--:B------:R-:W-:Y:S02]  /*11b0*/  LEA R208, P5, R41.reuse, R46.reuse, 0x2 ;  /* 0x0000002e29d07211 */ /* 0x0c0fe400078a10ff */
[----:B------:R-:W-:-:S02]  /*11c0*/  LEA R204, P3, R41, R46, 0x3 ;  /* 0x0000002e29cc7211 */ /* 0x000fc400078618ff */
[----:B------:R-:W-:Y:S02]  /*11d0*/  LEA R194, P2, R41, R46, 0x4 ;  /* 0x0000002e29c27211 */ /* 0x000fe400078420ff */
[----:B------:R-:W-:Y:S02]  /*11e0*/  LOP3.LUT R10, R2, 0x7e, R20, 0x78, !PT ;  /* 0x0000007e020a7812 */ /* 0x000fe400078e7814 */
[----:B------:R-:W-:Y:S02]  /*11f0*/  MOV R13, 0x3f800000 ;  /* 0x3f800000000d7802 */ /* 0x000fe40000000f00 */
[C---:B------:R-:W-:Y:S02]  /*1200*/  LOP3.LUT R251, R4.reuse, 0x48, RZ, 0xfc, !PT ;  /* 0x0000004804fb7812 */ /* 0x040fe400078efcff */
[C---:B------:R-:W-:Y:S02]  /*1210*/  LOP3.LUT R250, R4.reuse, 0x40, RZ, 0xfc, !PT ;  /* 0x0000004004fa7812 */ /* 0x040fe400078efcff */
[----:B------:R-:W-:-:S02]  /*1220*/  LOP3.LUT R215, R4, 0x8, RZ, 0xfc, !PT ;  /* 0x0000000804d77812 */ /* 0x000fc400078efcff */
[-C--:B------:R-:W-:Y:S02]  /*1230*/  LEA.HI.X.SX32 R197, R23, R47.reuse, 0x1, P1 ;  /* 0x0000002f17c57211 */ /* 0x080fe400008f0eff */
[-C--:B------:R-:W-:Y:S02]  /*1240*/  LEA.HI.X.SX32 R131, R37, R47.reuse, 0x1, P4 ;  /* 0x0000002f25837211 */ /* 0x080fe400020f0eff */
[-C--:B------:R-:W-:Y:S02]  /*1250*/  LEA.HI.X.SX32 R217, R41, R47.reuse, 0x1, P6 ;  /* 0x0000002f29d97211 */ /* 0x080fe400030f0eff */
[-C--:B------:R-:W-:Y:S02]  /*1260*/  LEA.HI.X.SX32 R209, R3, R47.reuse, 0x1, P5 ;  /* 0x0000002f03d17211 */ /* 0x080fe400028f0eff */
[-C--:B------:R-:W-:Y:S02]  /*1270*/  LEA.HI.X.SX32 R205, R17, R47.reuse, 0x1, P3 ;  /* 0x0000002f11cd7211 */ /* 0x080fe400018f0eff */
[----:B------:R-:W-:-:S02]  /*1280*/  LEA.HI.X.SX32 R195, R25, R47, 0x1, P2 ;  /* 0x0000002f19c37211 */ /* 0x000fc400010f0eff */
[----:B------:R-:W-:Y:S02]  /*1290*/  LEA.HI.X.SX32 R133, R39, R47, 0x1, P0 ;  /* 0x0000002f27857211 */ /* 0x000fe400000f0eff */
[----:B------:R-:W-:-:S03]  /*12a0*/  LOP3.LUT R2, R9, 0x40, RZ, 0x3c, !PT ;  /* 0x0000004009027812 */ /* 0x000fc600078e3cff */
.L_x_1:
[----:B------:R-:W-:-:S04]  /*12b0*/  IMAD.WIDE R2, R8, 0x2, R248 ;  /* 0x0000000208027825 */ /* 0x000fc800078e02f8 */
[C---:B------:R-:W-:Y:S01]  /*12c0*/  IMAD.WIDE R20, R8.reuse, 0x2, R242 ;  /* 0x0000000208147825 */ /* 0x040fe200078e02f2 */
[----:B------:R0:W2:Y:S03]  /*12d0*/  LDG.E.U16 R15, [R2.64] ;  /* 0x00000006020f7981 */ /* 0x0000a6000c1e1500 */
[C---:B------:R-:W-:Y:S01]  /*12e0*/  IMAD.WIDE R22, R8.reuse, 0x2, R240 ;  /* 0x0000000208167825 */ /* 0x040fe200078e02f0 */
[----:B------:R1:W3:Y:S03]  /*12f0*/  LDG.E.U16 R39, [R20.64] ;  /* 0x0000000614277981 */ /* 0x0002e6000c1e1500 */
[C---:B------:R-:W-:Y:S01]  /*1300*/  IMAD.WIDE R16, R8.reuse, 0x2, R246 ;  /* 0x0000000208107825 */ /* 0x040fe200078e02f6 */
[----:B------:R4:W5:Y:S03]  /*1310*/  LDG.E.U16 R41, [R22.64] ;  /* 0x0000000616297981 */ /* 0x000966000c1e1500 */
[C---:B------:R-:W-:Y:S01]  /*1320*/  IMAD.WIDE R18, R8.reuse, 0x2, R244 ;  /* 0x0000000208127825 */ /* 0x040fe200078e02f4 */
[----:B------:R1:W5:Y:S03]  /*1330*/  LDG.E.U16 R35, [R16.64] ;  /* 0x0000000610237981 */ /* 0x000366000c1e1500 */
[C---:B------:R-:W-:Y:S01]  /*1340*/  IMAD.WIDE R24, R8.reuse, 0x2, R238 ;  /* 0x0000000208187825 */ /* 0x040fe200078e02ee */
[----:B------:R1:W5:Y:S03]  /*1350*/  LDG.E.U16 R37, [R18.64] ;  /* 0x0000000612257981 */ /* 0x000366000c1e1500 */
[C---:B0-----:R-:W-:Y:S01]  /*1360*/  IMAD.WIDE R2, R8.reuse, 0x2, R236 ;  /* 0x0000000208027825 */ /* 0x041fe200078e02ec */
[----:B------:R0:W5:Y:S03]  /*1370*/  LDG.E.U16 R43, [R24.64] ;  /* 0x00000006182b7981 */ /* 0x000166000c1e1500 */
[----:B------:R-:W-:-:S02]  /*1380*/  IMAD.WIDE R26, R8, 0x2, R234 ;  /* 0x00000002081a7825 */ /* 0x000fc400078e02ea */
[----:B------:R0:W5:Y:S02]  /*1390*/  LDG.E.U16 R3, [R2.64] ;  /* 0x0000000602037981 */ /* 0x000164000c1e1500 */
[C---:B------:R-:W-:Y:S02]  /*13a0*/  IMAD.WIDE R28, R8.reuse, 0x2, R232 ;  /* 0x00000002081c7825 */ /* 0x040fe400078e02e8 */
[----:B------:R-:W5:Y:S02]  /*13b0*/  LDG.E.U16 R27, [R26.64] ;  /* 0x000000061a1b7981 */ /* 0x000f64000c1e1500 */
[C---:B------:R-:W-:Y:S02]  /*13c0*/  IMAD.WIDE R30, R8.reuse, 0x2, R230 ;  /* 0x00000002081e7825 */ /* 0x040fe400078e02e6 */
[----:B------:R-:W5:Y:S02]  /*13d0*/  LDG.E.U16 R29, [R28.64] ;  /* 0x000000061c1d7981 */ /* 0x000f64000c1e1500 */
[----:B------:R-:W-:-:S02]  /*13e0*/  IMAD.WIDE R32, R8, 0x2, R228 ;  /* 0x0000000208207825 */ /* 0x000fc400078e02e4 */
[----:B------:R-:W5:Y:S02]  /*13f0*/  LDG.E.U16 R31, [R30.64] ;  /* 0x000000061e1f7981 */ /* 0x000f64000c1e1500 */
[C---:B-1----:R-:W-:Y:S02]  /*1400*/  IMAD.WIDE R20, R8.reuse, 0x2, R222 ;  /* 0x0000000208147825 */ /* 0x042fe400078e02de */
[----:B------:R-:W5:Y:S02]  /*1410*/  LDG.E.U16 R33, [R32.64] ;  /* 0x0000000620217981 */ /* 0x000f64000c1e1500 */
[C---:B----4-:R-:W-:Y:S02]  /*1420*/  IMAD.WIDE R22, R8.reuse, 0x2, R220 ;  /* 0x0000000208167825 */ /* 0x050fe400078e02dc */
[----:B------:R-:W4:Y:S02]  /*1430*/  LDG.E.U16 R21, [R20.64] ;  /* 0x0000000614157981 */ /* 0x000f24000c1e1500 */
[----:B------:R-:W-:-:S02]  /*1440*/  IMAD.WIDE R16, R8, 0x2, R226 ;  /* 0x0000000208107825 */ /* 0x000fc400078e02e2 */
[----:B------:R-:W4:Y:S02]  /*1450*/  LDG.E.U16 R23, [R22.64] ;  /* 0x0000000616177981 */ /* 0x000f24000c1e1500 */
[C---:B------:R-:W-:Y:S02]  /*1460*/  IMAD.WIDE R18, R8.reuse, 0x2, R224 ;  /* 0x0000000208127825 */ /* 0x040fe400078e02e0 */
[----:B------:R-:W4:Y:S02]  /*1470*/  LDG.E.U16 R45, [R16.64] ;  /* 0x00000006102d7981 */ /* 0x000f24000c1e1500 */
[----:B0-----:R-:W-:Y:S02]  /*1480*/  IMAD.WIDE R24, R8, 0x2, R218 ;  /* 0x0000000208187825 */ /* 0x001fe400078e02da */
[----:B------:R-:W4:Y:S04]  /*1490*/  LDG.E.U16 R69, [R18.64] ;  /* 0x0000000612457981 */ /* 0x000f28000c1e1500 */
[----:B------:R-:W4:Y:S04]  /*14a0*/  LDG.E.U16 R71, [R24.64] ;  /* 0x0000000618477981 */ /* 0x000f28000c1e1500 */
[----:B------:R-:W-:Y:S06]  /*14b0*/  BAR.SYNC.DEFER_BLOCKING 0x0 ;  /* 0x0000000000007b1d */ /* 0x000fec0000010000 */
[----:B------:R-:W0:Y:S02]  /*14c0*/  S2R R34, SR_TID.X ;  /* 0x0000000000227919 */ /* 0x000e240000002100 */
[----:B0-----:R-:W-:-:S04]  /*14d0*/  LOP3.LUT R34, R34, 0x3, RZ, 0xc0, !PT ;  /* 0x0000000322227812 */ /* 0x001fc800078ec0ff */
[----:B------:R-:W-:-:S05]  /*14e0*/  LEA R162, P0, R34, UR4, 0x1 ;  /* 0x0000000422a27c11 */ /* 0x000fca000f8008ff */
[----:B------:R-:W-:Y:S01]  /*14f0*/  IMAD.X R164, RZ, RZ, UR5, P0 ;  /* 0x00000005ffa47e24 */ /* 0x000fe200080e06ff */
[----:B------:R-:W-:-:S04]  /*1500*/  IADD3 R2, P6, R162, 0x11, RZ ;  /* 0x00000011a2027810 */ /* 0x000fc80007fde0ff */
[----:B------:R-:W-:Y:S01]  /*1510*/  ISETP.GT.U32.AND P0, PT, R2, R4, PT ;  /* 0x000000040200720c */ /* 0x000fe20003f04070 */
[----:B------:R-:W-:Y:S01]  /*1520*/  IMAD.WIDE R96, R7, 0x2, R46 ;  /* 0x0000000207607825 */ /* 0x000fe200078e022e */
[----:B--2---:R-:W-:Y:S04]  /*1530*/  STS.U16 [R10+0x1000], R15 ;  /* 0x0010000f0a007388 */ /* 0x004fe80000000400 */
[----:B---3--:R-:W-:Y:S04]  /*1540*/  STS.U16 [R10+0x1300], R39 ;  /* 0x001300270a007388 */ /* 0x008fe80000000400 */
[----:B-----5:R-:W-:Y:S04]  /*1550*/  STS.U16 [R10+0x1400], R41 ;  /* 0x001400290a007388 */ /* 0x020fe80000000400 */
[----:B------:R-:W-:Y:S04]  /*1560*/  STS.U16 [R10+0x1100], R35 ;  /* 0x001100230a007388 */ /* 0x000fe80000000400 */
[----:B------:R-:W-:Y:S04]  /*1570*/  STS.U16 [R10+0x1200], R37 ;  /* 0x001200250a007388 */ /* 0x000fe80000000400 */
[----:B------:R-:W-:Y:S04]  /*1580*/  STS.U16 [R10+0x1500], R43 ;  /* 0x0015002b0a007388 */ /* 0x000fe80000000400 */
[----:B------:R0:W-:Y:S04]  /*1590*/  STS.U16 [R10+0x1600], R3 ;  /* 0x001600030a007388 */ /* 0x0001e80000000400 */
[----:B------:R-:W-:Y:S04]  /*15a0*/  STS.U16 [R10+0x1700], R27 ;  /* 0x0017001b0a007388 */ /* 0x000fe80000000400 */
[----:B------:R-:W-:Y:S04]  /*15b0*/  STS.U16 [R10+0x1800], R29 ;  /* 0x0018001d0a007388 */ /* 0x000fe80000000400 */
[----:B------:R-:W-:Y:S04]  /*15c0*/  STS.U16 [R10+0x1900], R31 ;  /* 0x0019001f0a007388 */ /* 0x000fe80000000400 */
[----:B------:R-:W-:Y:S04]  /*15d0*/  STS.U16 [R10+0x1a00], R33 ;  /* 0x001a00210a007388 */ /* 0x000fe80000000400 */
[----:B----4-:R-:W-:Y:S04]  /*15e0*/  STS.U16 [R10+0x1d00], R21 ;  /* 0x001d00150a007388 */ /* 0x010fe80000000400 */
[----:B------:R-:W-:Y:S04]  /*15f0*/  STS.U16 [R10+0x1e00], R23 ;  /* 0x001e00170a007388 */ /* 0x000fe80000000400 */
[----:B------:R-:W-:Y:S04]  /*1600*/  STS.U16 [R10+0x1b00], R45 ;  /* 0x001b002d0a007388 */ /* 0x000fe80000000400 */
[----:B------:R-:W-:Y:S04]  /*1610*/  STS.U16 [R10+0x1c00], R69 ;  /* 0x001c00450a007388 */ /* 0x000fe80000000400 */
[----:B------:R-:W-:Y:S04]  /*1620*/  STS.U16 [R10+0x1f00], R71 ;  /* 0x001f00470a007388 */ /* 0x000fe80000000400 */
[----:B------:R-:W-:Y:S06]  /*1630*/  BAR.SYNC.DEFER_BLOCKING 0x0 ;  /* 0x0000000000007b1d */ /* 0x000fec0000010000 */
[----:B------:R-:W-:Y:S04]  /*1640*/  LDSM.16.MT88.4 R116, [R6] ;  /* 0x000000000674783b */ /* 0x000fe80000004200 */
[----:B------:R-:W1:Y:S04]  /*1650*/  LDSM.16.M88.4 R24, [R5+0x1200] ;  /* 0x001200000518783b */ /* 0x000e680000000200 */
[----:B------:R-:W2:Y:S04]  /*1660*/  LDSM.16.MT88.4 R64, [R6+0x80] ;  /* 0x000080000640783b */ /* 0x000ea80000004200 */
[----:B------:R-:W3:Y:S01]  /*1670*/  LDSM.16.M88.4 R80, [R5+0x1400] ;  /* 0x001400000550783b */ /* 0x000ee20000000200 */
[----:B0-----:R-:W-:-:S03]  /*1680*/  IADD3 R3, P1, R162, 0x10, RZ ;  /* 0x00000010a2037810 */ /* 0x001fc60007f3e0ff */
[----:B------:R-:W0:Y:S01]  /*1690*/  LDSM.16.M88.4 R68, [R5+0x1600] ;  /* 0x001600000544783b */ /* 0x000e220000000200 */
[C---:B------:R-:W-:Y:S02]  /*16a0*/  ISETP.GT.U32.AND P5, PT, R3.reuse, R4, PT ;  /* 0x000000040300720c */ /* 0x040fe40003fa4070 */
[----:B------:R-:W-:Y:S01]  /*16b0*/  IADD3.X R15, RZ, R164, RZ, P1, !PT ;  /* 0x000000a4ff0f7210 */ /* 0x000fe20000ffe4ff */
[----:B------:R4:W5:Y:S01]  /*16c0*/  LDG.E.U16 R96, [R96.64] ;  /* 0x0000000660607981 */ /* 0x000962000c1e1500 */
[----:B------:R-:W-:Y:S01]  /*16d0*/  ISETP.GT.U32.AND P3, PT, R3, R215, PT ;  /* 0x000000d70300720c */ /* 0x000fe20003f64070 */
[----:B------:R-:W-:Y:S02]  /*16e0*/  IMAD.WIDE R100, R7, 0x2, R216 ;  /* 0x0000000207647825 */ /* 0x000fe400078e02d8 */
[----:B------:R-:W-:Y:S01]  /*16f0*/  LDSM.16.M88.4 R108, [R5+0x1800] ;  /* 0x00180000056c783b */ /* 0x000fe20000000200 */
[-C--:B-1----:R-:W-:Y:S08]  /*1700*/  HMMA.16816.F32 R16, R116, R24.reuse, RZ ;  /* 0x000000187410723c */ /* 0x082ff000000018ff */
[----:B--2---:R-:W-:Y:S01]  /*1710*/  HMMA.16816.F32 R28, R64, R24, RZ ;  /* 0x00000018401c723c */ /* 0x004fe200000018ff */
[C---:B------:R-:W-:Y:S01]  /*1720*/  ISETP.GT.U32.AND.EX P5, PT, R15.reuse, RZ, PT, P5 ;  /* 0x000000ff0f00720c */ /* 0x040fe20003fa4150 */
[----:B------:R-:W2:Y:S01]  /*1730*/  LDG.E.U16 R100, [R100.64] ;  /* 0x0000000664647981 */ /* 0x000ea2000c1e1500 */
[----:B------:R-:W-:-:S05]  /*1740*/  ISETP.GT.U32.AND.EX P3, PT, R15, RZ, PT, P3 ;  /* 0x000000ff0f00720c */ /* 0x000fca0003f64130 */
[----:B------:R-:W-:Y:S01]  /*1750*/  HMMA.16816.F32 R20, R116, R26, RZ ;  /* 0x0000001a7414723c */ /* 0x000fe200000018ff */
[----:B------:R-:W-:-:S07]  /*1760*/  ISETP.GT.U32.AND P4, PT, R3, R250, PT ;  /* 0x000000fa0300720c */ /* 0x000fce0003f84070 */
[----:B------:R-:W-:Y:S01]  /*1770*/  HMMA.16816.F32 R24, R64, R26, RZ ;  /* 0x0000001a4018723c */ /* 0x000fe200000018ff */
[----:B------:R-:W-:Y:S02]  /*1780*/  FMUL R16, R16, c[0x0][0x188] ;  /* 0x0000620010107a20 */ /* 0x000fe40000400000 */
[----:B------:R-:W-:Y:S01]  /*1790*/  FMUL R18, R18, c[0x0][0x188] ;  /* 0x0000620012127a20 */ /* 0x000fe20000400000 */
[----:B------:R-:W-:Y:S02]  /*17a0*/  ISETP.GT.U32.AND P1, PT, R2, R215, PT ;  /* 0x000000d70200720c */ /* 0x000fe40003f24070 */
[----:B------:R-:W-:Y:S02]  /*17b0*/  FSEL R32, R16, -INF , !P5 ;  /* 0xff80000010207808 */ /* 0x000fe40006800000 */
[----:B------:R-:W-:Y:S02]  /*17c0*/  FSEL R16, R18, -INF , !P3 ;  /* 0xff80000012107808 */ /* 0x000fe40005800000 */
[----:B------:R-:W-:-:S02]  /*17d0*/  ISETP.GT.U32.AND P5, PT, R2, R250, PT ;  /* 0x000000fa0200720c */ /* 0x000fc40003fa4070 */
[-C--:B------:R-:W-:Y:S01]  /*17e0*/  ISETP.GT.U32.AND P3, PT, R2, R251.reuse, PT ;  /* 0x000000fb0200720c */ /* 0x080fe20003f64070 */
[----:B------:R-:W-:Y:S01]  /*17f0*/  FMUL R2, R28, c[0x0][0x188] ;  /* 0x000062001c027a20 */ /* 0x000fe20000400000 */
[----:B------:R-:W-:Y:S01]  /*1800*/  ISETP.GT.U32.AND.EX P4, PT, R15, RZ, PT, P4 ;  /* 0x000000ff0f00720c */ /* 0x000fe20003f84140 */
[----:B------:R-:W-:Y:S01]  /*1810*/  IMAD.X R18, RZ, RZ, R164, P6 ;  /* 0x000000ffff127224 */ /* 0x000fe200030e06a4 */
[----:B------:R-:W-:Y:S01]  /*1820*/  ISETP.GT.U32.AND P2, PT, R3, R251, PT ;  /* 0x000000fb0300720c */ /* 0x000fe20003f44070 */
[----:B------:R-:W-:Y:S01]  /*1830*/  FMUL R17, R17, c[0x0][0x188] ;  /* 0x0000620011117a20 */ /* 0x000fe20000400000 */
[----:B------:R-:W-:Y:S02]  /*1840*/  FSEL R2, R2, -INF , !P4 ;  /* 0xff80000002027808 */ /* 0x000fe40006000000 */
[----:B------:R-:W-:Y:S02]  /*1850*/  IADD3 R3, P4, R162, 0x18, RZ ;  /* 0x00000018a2037810 */ /* 0x000fe40007f9e0ff */
[----:B------:R-:W-:-:S02]  /*1860*/  ISETP.GT.U32.AND.EX P0, PT, R18, RZ, PT, P0 ;  /* 0x000000ff1200720c */ /* 0x000fc40003f04100 */
[----:B------:R-:W-:Y:S01]  /*1870*/  ISETP.GT.U32.AND.EX P2, PT, R15, RZ, PT, P2 ;  /* 0x000000ff0f00720c */ /* 0x000fe20003f44120 */
[----:B------:R-:W-:Y:S01]  /*1880*/  FMUL R15, R30, c[0x0][0x188] ;  /* 0x000062001e0f7a20 */ /* 0x000fe20000400000 */
[-C--:B---3--:R-:W-:Y:S01]  /*1890*/  HMMA.16816.F32 R84, R116, R80.reuse, RZ ;  /* 0x000000507454723c */ /* 0x088fe200000018ff */
[----:B------:R-:W-:Y:S01]  /*18a0*/  FMUL R19, R19, c[0x0][0x188] ;  /* 0x0000620013137a20 */ /* 0x000fe20000400000 */
[C---:B------:R-:W-:Y:S01]  /*18b0*/  ISETP.GT.U32.AND.EX P1, PT, R18.reuse, RZ, PT, P1 ;  /* 0x000000ff1200720c */ /* 0x040fe20003f24110 */
[----:B------:R-:W-:Y:S01]  /*18c0*/  FMUL R29, R29, c[0x0][0x188] ;  /* 0x000062001d1d7a20 */ /* 0x000fe20000400000 */
[----:B------:R-:W-:Y:S01]  /*18d0*/  FSEL R40, R17, -INF , !P0 ;  /* 0xff80000011287808 */ /* 0x000fe20004000000 */
[----:B------:R-:W-:Y:S01]  /*18e0*/  IMAD.X R17, RZ, RZ, R164, P4 ;  /* 0x000000ffff117224 */ /* 0x000fe200020e06a4 */
[----:B------:R-:W-:Y:S02]  /*18f0*/  ISETP.GT.U32.AND.EX P5, PT, R18, RZ, PT, P5 ;  /* 0x000000ff1200720c */ /* 0x000fe40003fa4150 */
[----:B------:R-:W-:Y:S01]  /*1900*/  HMMA.16816.F32 R76, R64, R80, RZ ;  /* 0x00000050404c723c */ /* 0x000fe200000018ff */
[----:B------:R-:W-:-:S02]  /*1910*/  ISETP.GT.U32.AND P0, PT, R3, R250, PT ;  /* 0x000000fa0300720c */ /* 0x000fc40003f04070 */
[----:B------:R-:W-:Y:S01]  /*1920*/  FSEL R15, R15, -INF , !P2 ;  /* 0xff8000000f0f7808 */ /* 0x000fe20005000000 */
[----:B------:R-:W-:Y:S01]  /*1930*/  FMUL R24, R24, c[0x0][0x188] ;  /* 0x0000620018187a20 */ /* 0x000fe20000400000 */
[C---:B------:R-:W-:Y:S02]  /*1940*/  ISETP.GT.U32.AND P6, PT, R3.reuse, R4, PT ;  /* 0x000000040300720c */ /* 0x040fe40003fc4070 */
[----:B------:R-:W-:Y:S02]  /*1950*/  ISETP.GT.U32.AND P2, PT, R3, R215, PT ;  /* 0x000000d70300720c */ /* 0x000fe40003f44070 */
[----:B------:R-:W-:Y:S01]  /*1960*/  FSEL R39, R19, -INF , !P1 ;  /* 0xff80000013277808 */ /* 0x000fe20004800000 */
[----:B------:R-:W-:Y:S01]  /*1970*/  FMUL R31, R31, c[0x0][0x188] ;  /* 0x000062001f1f7a20 */ /* 0x000fe20000400000 */
[----:B------:R-:W-:Y:S02]  /*1980*/  ISETP.GT.U32.AND P1, PT, R3, R251, PT ;  /* 0x000000fb0300720c */ /* 0x000fe40003f24070 */
[----:B------:R-:W-:-:S02]  /*1990*/  FSEL R34, R29, -INF , !P5 ;  /* 0xff8000001d227808 */ /* 0x000fc40006800000 */
[----:B------:R-:W-:Y:S01]  /*19a0*/  ISETP.GT.U32.AND.EX P3, PT, R18, RZ, PT, P3 ;  /* 0x000000ff1200720c */ /* 0x000fe20003f64130 */
[----:B------:R-:W-:Y:S01]  /*19b0*/  FMUL R18, R20, c[0x0][0x188] ;  /* 0x0000620014127a20 */ /* 0x000fe20000400000 */
[----:B------:R-:W-:Y:S01]  /*19c0*/  IADD3 R3, P5, R162, 0x19, RZ ;  /* 0x00000019a2037810 */ /* 0x000fe20007fbe0ff */
[----:B------:R-:W-:Y:S01]  /*19d0*/  FMUL R20, R22, c[0x0][0x188] ;  /* 0x0000620016147a20 */ /* 0x000fe20000400000 */
[C---:B------:R-:W-:Y:S02]  /*19e0*/  ISETP.GT.U32.AND.EX P0, PT, R17.reuse, RZ, PT, P0 ;  /* 0x000000ff1100720c */ /* 0x040fe40003f04100 */
[C---:B------:R-:W-:Y:S02]  /*19f0*/  ISETP.GT.U32.AND.EX P6, PT, R17.reuse, RZ, PT, P6 ;  /* 0x000000ff1100720c */ /* 0x040fe40003fc4160 */
[----:B------:R-:W-:Y:S02]  /*1a00*/  ISETP.GT.U32.AND.EX P2, PT, R17, RZ, PT, P2 ;  /* 0x000000ff1100720c */ /* 0x000fe40003f44120 */
[----:B------:R-:W-:Y:S01]  /*1a10*/  FSEL R30, R24, -INF , !P0 ;  /* 0xff800000181e7808 */ /* 0x000fe20004000000 */
[----:B------:R-:W-:Y:S01]  /*1a20*/  IMAD.X R24, RZ, RZ, R164, P5 ;  /* 0x000000ffff187224 */ /* 0x000fe200028e06a4 */
[----:B------:R-:W-:Y:S01]  /*1a30*/  FSEL R33, R31, -INF , !P3 ;  /* 0xff8000001f217808 */ /* 0x000fe20005800000 */
[----:B------:R-:W-:Y:S01]  /*1a40*/  HMMA.16816.F32 R72, R116, R82, RZ ;  /* 0x000000527448723c */ /* 0x000fe200000018ff */
[----:B------:R-:W-:-:S02]  /*1a50*/  ISETP.GT.U32.AND P4, PT, R3, R4, PT ;  /* 0x000000040300720c */ /* 0x000fc40003f84070 */
[C---:B------:R-:W-:Y:S02]  /*1a60*/  ISETP.GT.U32.AND P3, PT, R3.reuse, R215, PT ;  /* 0x000000d70300720c */ /* 0x040fe40003f64070 */
[----:B------:R-:W-:Y:S02]  /*1a70*/  FSEL R18, R18, -INF , !P6 ;  /* 0xff80000012127808 */ /* 0x000fe40007000000 */
[----:B------:R-:W-:Y:S02]  /*1a80*/  FSEL R20, R20, -INF , !P2 ;  /* 0xff80000014147808 */ /* 0x000fe40005000000 */
[C---:B------:R-:W-:Y:S02]  /*1a90*/  ISETP.GT.U32.AND P6, PT, R3.reuse, R250, PT ;  /* 0x000000fa0300720c */ /* 0x040fe40003fc4070 */
[----:B------:R-:W-:Y:S02]  /*1aa0*/  ISETP.GT.U32.AND P2, PT, R3, R251, PT ;  /* 0x000000fb0300720c */ /* 0x000fe40003f44070 */
[----:B------:R-:W-:Y:S01]  /*1ab0*/  ISETP.GT.U32.AND.EX P1, PT, R17, RZ, PT, P1 ;  /* 0x000000ff1100720c */ /* 0x000fe20003f24110 */
[----:B------:R-:W-:Y:S01]  /*1ac0*/  FMUL R17, R26, c[0x0][0x188] ;  /* 0x000062001a117a20 */ /* 0x000fe20000400000 */
[----:B------:R-:W-:Y:S01]  /*1ad0*/  IADD3 R3, P0, R162, 0x20, RZ ;  /* 0x00000020a2037810 */ /* 0x000fe20007f1e0ff */
[----:B------:R-:W-:Y:S01]  /*1ae0*/  FMUL R21, R21, c[0x0][0x188] ;  /* 0x0000620015157a20 */ /* 0x000fe20000400000 */
[C---:B------:R-:W-:Y:S01]  /*1af0*/  ISETP.GT.U32.AND.EX P4, PT, R24.reuse, RZ, PT, P4 ;  /* 0x000000ff1800720c */ /* 0x040fe20003f84140 */
[----:B------:R-:W-:Y:S01]  /*1b00*/  FMUL R23, R23, c[0x0][0x188] ;  /* 0x0000620017177a20 */ /* 0x000fe20000400000 */
[----:B------:R-:W-:Y:S01]  /*1b10*/  ISETP.GT.U32.AND.EX P3, PT, R24, RZ, PT, P3 ;  /* 0x000000ff1800720c */ /* 0x000fe20003f64130 */
[----:B------:R-:W-:Y:S01]  /*1b20*/  FMUL R25, R25, c[0x0][0x188] ;  /* 0x0000620019197a20 */ /* 0x000fe20000400000 */
[----:B------:R-:W-:Y:S01]  /*1b30*/  FSEL R17, R17, -INF , !P1 ;  /* 0xff80000011117808 */ /* 0x000fe20004800000 */
[----:B------:R-:W-:Y:S01]  /*1b40*/  IMAD.X R22, RZ, RZ, R164, P0 ;  /* 0x000000ffff167224 */ /* 0x000fe200000e06a4 */
[----:B------:R-:W-:-:S02]  /*1b50*/  ISETP.GT.U32.AND P5, PT, R3, R4, PT ;  /* 0x000000040300720c */ /* 0x000fc40003fa4070 */
[----:B------:R-:W-:Y:S02]  /*1b60*/  ISETP.GT.U32.AND P1, PT, R3, R215, PT ;  /* 0x000000d70300720c */ /* 0x000fe40003f24070 */
[----:B------:R-:W-:Y:S02]  /*1b70*/  ISETP.GT.U32.AND.EX P6, PT, R24, RZ, PT, P6 ;  /* 0x000000ff1800720c */ /* 0x000fe40003fc4160 */
[----:B------:R-:W-:Y:S02]  /*1b80*/  FSEL R38, R21, -INF , !P4 ;  /* 0xff80000015267808 */ /* 0x000fe40006000000 */
[----:B------:R-:W-:Y:S01]  /*1b90*/  FSEL R37, R23, -INF , !P3 ;  /* 0xff80000017257808 */ /* 0x000fe20005800000 */
[----:B------:R-:W-:Y:S01]  /*1ba0*/  HMMA.16816.F32 R80, R64, R82, RZ ;  /* 0x000000524050723c */ /* 0x000fe200000018ff */
[C---:B------:R-:W-:Y:S02]  /*1bb0*/  ISETP.GT.U32.AND P4, PT, R3.reuse, R250, PT ;  /* 0x000000fa0300720c */ /* 0x040fe40003f84070 */
[----:B------:R-:W-:Y:S01]  /*1bc0*/  ISETP.GT.U32.AND P3, PT, R3, R251, PT ;  /* 0x000000fb0300720c */ /* 0x000fe20003f64070 */
[----:B------:R-:W-:Y:S01]  /*1bd0*/  FMUL R3, R27, c[0x0][0x188] ;  /* 0x000062001b037a20 */ /* 0x000fe20000400000 */
[----:B------:R-:W-:Y:S01]  /*1be0*/  FSEL R25, R25, -INF , !P6 ;  /* 0xff80000019197808 */ /* 0x000fe20007000000 */
[----:B------:R-:W-:Y:S01]  /*1bf0*/  FMUL R26, R84, c[0x0][0x188] ;  /* 0x00006200541a7a20 */ /* 0x000fe20000400000 */
[----:B------:R-:W-:Y:S01]  /*1c00*/  ISETP.GT.U32.AND.EX P2, PT, R24, RZ, PT, P2 ;  /* 0x000000ff1800720c */ /* 0x000fe20003f44120 */
[----:B------:R-:W-:Y:S01]  /*1c10*/  FMUL R27, R86, c[0x0][0x188] ;  /* 0x00006200561b7a20 */ /* 0x000fe20000400000 */
[----:B------:R-:W-:Y:S01]  /*1c20*/  ISETP.GT.U32.AND.EX P5, PT, R22, RZ, PT, P5 ;  /* 0x000000ff1600720c */ /* 0x000fe20003fa4150 */
[----:B------:R-:W-:Y:S01]  /*1c30*/  FMUL R21, R76, c[0x0][0x188] ;  /* 0x000062004c157a20 */ /* 0x000fe20000400000 */
[----:B------:R-:W-:-:S02]  /*1c40*/  ISETP.GT.U32.AND.EX P1, PT, R22, RZ, PT, P1 ;  /* 0x000000ff1600720c */ /* 0x000fc40003f24110 */
[----:B------:R-:W-:Y:S02]  /*1c50*/  IADD3 R19, P6, R162, 0x21, RZ ;  /* 0x00000021a2137810 */ /* 0x000fe40007fde0ff */
[----:B------:R-:W-:Y:S02]  /*1c60*/  ISETP.GT.U32.AND.EX P4, PT, R22, RZ, PT, P4 ;  /* 0x000000ff1600720c */ /* 0x000fe40003f84140 */
[----:B------:R-:W-:Y:S02]  /*1c70*/  FSEL R3, R3, -INF , !P2 ;  /* 0xff80000003037808 */ /* 0x000fe40005000000 */
[----:B------:R-:W-:Y:S02]  /*1c80*/  FSEL R26, R26, -INF , !P5 ;  /* 0xff8000001a1a7808 */ /* 0x000fe40006800000 */
[----:B------:R-:W-:Y:S01]  /*1c90*/  FSEL R27, R27, -INF , !P1 ;  /* 0xff8000001b1b7808 */ /* 0x000fe20004800000 */
[----:B------:R-:W-:Y:S01]  /*1ca0*/  FMUL R31, R78, c[0x0][0x188] ;  /* 0x000062004e1f7a20 */ /* 0x000fe20000400000 */
[----:B------:R-:W-:-:S02]  /*1cb0*/  ISETP.GT.U32.AND P0, PT, R19, R4, PT ;  /* 0x000000041300720c */ /* 0x000fc40003f04070 */
[C---:B------:R-:W-:Y:S02]  /*1cc0*/  ISETP.GT.U32.AND P2, PT, R19.reuse, R215, PT ;  /* 0x000000d71300720c */ /* 0x040fe40003f44070 */
[C---:B------:R-:W-:Y:S02]  /*1cd0*/  ISETP.GT.U32.AND P5, PT, R19.reuse, R250, PT ;  /* 0x000000fa1300720c */ /* 0x040fe40003fa4070 */
[----:B------:R-:W-:Y:S02]  /*1ce0*/  ISETP.GT.U32.AND P1, PT, R19, R251, PT ;  /* 0x000000fb1300720c */ /* 0x000fe40003f24070 */
[----:B------:R-:W-:Y:S02]  /*1cf0*/  FSEL R21, R21, -INF , !P4 ;  /* 0xff80000015157808 */ /* 0x000fe40006000000 */
[----:B------:R-:W-:Y:S02]  /*1d00*/  ISETP.GT.U32.AND.EX P3, PT, R22, RZ, PT, P3 ;  /* 0x000000ff1600720c */ /* 0x000fe40003f64130 */
[----:B------:R-:W-:-:S02]  /*1d10*/  IADD3 R19, P4, R162, 0x28, RZ ;  /* 0x00000028a2137810 */ /* 0x000fc40007f9e0ff */
[----:B------:R-:W-:Y:S01]  /*1d20*/  IADD3.X R22, RZ, R164, RZ, P6, !PT ;  /* 0x000000a4ff167210 */ /* 0x000fe200037fe4ff */
[----:B------:R-:W-:Y:S01]  /*1d30*/  FMUL R36, R85, c[0x0][0x188] ;  /* 0x0000620055247a20 */ /* 0x000fe20000400000 */
[----:B------:R-:W-:Y:S01]  /*1d40*/  FSEL R31, R31, -INF , !P3 ;  /* 0xff8000001f1f7808 */ /* 0x000fe20005800000 */
[----:B------:R-:W-:Y:S01]  /*1d50*/  FMUL R35, R87, c[0x0][0x188] ;  /* 0x0000620057237a20 */ /* 0x000fe20000400000 */
[C---:B------:R-:W-:Y:S01]  /*1d60*/  ISETP.GT.U32.AND.EX P0, PT, R22.reuse, RZ, PT, P0 ;  /* 0x000000ff1600720c */ /* 0x040fe20003f04100 */
[----:B------:R-:W-:Y:S01]  /*1d70*/  FMUL R23, R77, c[0x0][0x188] ;  /* 0x000062004d177a20 */ /* 0x000fe20000400000 */
[----:B------:R-:W-:Y:S01]  /*1d80*/  ISETP.GT.U32.AND.EX P2, PT, R22, RZ, PT, P2 ;  /* 0x000000ff1600720c */ /* 0x000fe20003f44120 */
[----:B------:R-:W-:Y:S01]  /*1d90*/  IMAD.X R41, RZ, RZ, R164, P4 ;  /* 0x000000ffff297224 */ /* 0x000fe200020e06a4 */
[C---:B------:R-:W-:Y:S01]  /*1da0*/  ISETP.GT.U32.AND P6, PT, R19.reuse, R4, PT ;  /* 0x000000041300720c */ /* 0x040fe20003fc4070 */
[----:B------:R-:W-:Y:S01]  /*1db0*/  FMUL R28, R72, c[0x0][0x188] ;  /* 0x00006200481c7a20 */ /* 0x000fe20000400000 */
[----:B------:R-:W-:Y:S01]  /*1dc0*/  ISETP.GT.U32.AND P3, PT, R19, R215, PT ;  /* 0x000000d71300720c */ /* 0x000fe20003f64070 */
[----:B------:R-:W-:Y:S01]  /*1dd0*/  FMUL R29, R74, c[0x0][0x188] ;  /* 0x000062004a1d7a20 */ /* 0x000fe20000400000 */
[----:B------:R-:W-:Y:S01]  /*1de0*/  ISETP.GT.U32.AND.EX P5, PT, R22, RZ, PT, P5 ;  /* 0x000000ff1600720c */ /* 0x000fe20003fa4150 */
[----:B------:R-:W-:-:S02]  /*1df0*/  FMUL R43, R73, c[0x0][0x188] ;  /* 0x00006200492b7a20 */ /* 0x000fc40000400000 */
[----:B------:R-:W-:Y:S02]  /*1e00*/  FMUL R42, R75, c[0x0][0x188] ;  /* 0x000062004b2a7a20 */ /* 0x000fe40000400000 */
[-C--:B0-----:R-:W-:Y:S01]  /*1e10*/  HMMA.16816.F32 R72, R64, R68.reuse, RZ ;  /* 0x000000444048723c */ /* 0x081fe200000018ff */
[----:B------:R-:W-:Y:S01]  /*1e20*/  FSEL R36, R36, -INF , !P0 ;  /* 0xff80000024247808 */ /* 0x000fe20004000000 */
[----:B------:R-:W-:Y:S01]  /*1e30*/  FMUL R24, R79, c[0x0][0x188] ;  /* 0x000062004f187a20 */ /* 0x000fe20000400000 */
[----:B------:R-:W-:Y:S02]  /*1e40*/  FSEL R35, R35, -INF , !P2 ;  /* 0xff80000023237808 */ /* 0x000fe40005000000 */
[C---:B------:R-:W-:Y:S02]  /*1e50*/  ISETP.GT.U32.AND P0, PT, R19.reuse, R250, PT ;  /* 0x000000fa1300720c */ /* 0x040fe40003f04070 */
[----:B------:R-:W-:Y:S01]  /*1e60*/  ISETP.GT.U32.AND P2, PT, R19, R251, PT ;  /* 0x000000fb1300720c */ /* 0x000fe20003f44070 */
[----:B------:R-:W-:Y:S01]  /*1e70*/  HMMA.16816.F32 R76, R116, R68, RZ ;  /* 0x00000044744c723c */ /* 0x000fe200000018ff */
[----:B------:R-:W-:-:S02]  /*1e80*/  FSEL R23, R23, -INF , !P5 ;  /* 0xff80000017177808 */ /* 0x000fc40006800000 */
[----:B------:R-:W-:Y:S02]  /*1e90*/  ISETP.GT.U32.AND.EX P1, PT, R22, RZ, PT, P1 ;  /* 0x000000ff1600720c */ /* 0x000fe40003f24110 */
[C---:B------:R-:W-:Y:S02]  /*1ea0*/  ISETP.GT.U32.AND.EX P6, PT, R41.reuse, RZ, PT, P6 ;  /* 0x000000ff2900720c */ /* 0x040fe40003fc4160 */
[----:B------:R-:W-:Y:S02]  /*1eb0*/  ISETP.GT.U32.AND.EX P3, PT, R41, RZ, PT, P3 ;  /* 0x000000ff2900720c */ /* 0x000fe40003f64130 */
[----:B------:R-:W-:Y:S02]  /*1ec0*/  IADD3 R19, P5, R162, 0x29, RZ ;  /* 0x00000029a2137810 */ /* 0x000fe40007fbe0ff */
[----:B------:R-:W-:Y:S02]  /*1ed0*/  FSEL R24, R24, -INF , !P1 ;  /* 0xff80000018187808 */ /* 0x000fe40004800000 */
[----:B------:R-:W-:-:S02]  /*1ee0*/  FSEL R28, R28, -INF , !P6 ;  /* 0xff8000001c1c7808 */ /* 0x000fc40007000000 */
[----:B------:R-:W-:Y:S02]  /*1ef0*/  FSEL R29, R29, -INF , !P3 ;  /* 0xff8000001d1d7808 */ /* 0x000fe40005800000 */
[C---:B------:R-:W-:Y:S02]  /*1f00*/  ISETP.GT.U32.AND P4, PT, R19.reuse, R4, PT ;  /* 0x000000041300720c */ /* 0x040fe40003f84070 */
[C---:B------:R-:W-:Y:S02]  /*1f10*/  ISETP.GT.U32.AND P1, PT, R19.reuse, R215, PT ;  /* 0x000000d71300720c */ /* 0x040fe40003f24070 */
[C---:B------:R-:W-:Y:S02]  /*1f20*/  ISETP.GT.U32.AND P6, PT, R19.reuse, R250, PT ;  /* 0x000000fa1300720c */ /* 0x040fe40003fc4070 */
[----:B------:R-:W-:Y:S01]  /*1f30*/  ISETP.GT.U32.AND P3, PT, R19, R251, PT ;  /* 0x000000fb1300720c */ /* 0x000fe20003f64070 */
[----:B------:R-:W-:Y:S01]  /*1f40*/  FMUL R19, R80, c[0x0][0x188] ;  /* 0x0000620050137a20 */ /* 0x000fe20000400000 */
[----:B------:R-:W-:Y:S01]  /*1f50*/  ISETP.GT.U32.AND.EX P0, PT, R41, RZ, PT, P0 ;  /* 0x000000ff2900720c */ /* 0x000fe20003f04100 */
[----:B------:R-:W-:-:S03]  /*1f60*/  IMAD.X R45, RZ, RZ, R164, P5 ;  /* 0x000000ffff2d7224 */ /* 0x000fc600028e06a4 */
[----:B------:R-:W-:Y:S02]  /*1f70*/  FSEL R19, R19, -INF , !P0 ;  /* 0xff80000013137808 */ /* 0x000fe40004000000 */
[----:B------:R-:W-:Y:S02]  /*1f80*/  IADD3 R44, P0, R162, 0x30, RZ ;  /* 0x00000030a22c7810 */ /* 0x000fe40007f1e0ff */
[----:B------:R-:W-:Y:S01]  /*1f90*/  ISETP.GT.U32.AND.EX P4, PT, R45, RZ, PT, P4 ;  /* 0x000000ff2d00720c */ /* 0x000fe20003f84140 */
[----:B------:R-:W-:Y:S01]  /*1fa0*/  FMUL R22, R82, c[0x0][0x188] ;  /* 0x0000620052167a20 */ /* 0x000fe20000400000 */
[----:B------:R-:W-:Y:S01]  /*1fb0*/  ISETP.GT.U32.AND.EX P2, PT, R41, RZ, PT, P2 ;  /* 0x000000ff2900720c */ /* 0x000fe20003f44120 */
[----:B------:R-:W-:Y:S01]  /*1fc0*/  FMUL R41, R81, c[0x0][0x188] ;  /* 0x0000620051297a20 */ /* 0x000fe20000400000 */
[C---:B------:R-:W-:Y:S01]  /*1fd0*/  ISETP.GT.U32.AND.EX P1, PT, R45.reuse, RZ, PT, P1 ;  /* 0x000000ff2d00720c */ /* 0x040fe20003f24110 */
[----:B------:R-:W-:Y:S01]  /*1fe0*/  IMAD.X R69, RZ, RZ, R164, P0 ;  /* 0x000000ffff457224 */ /* 0x000fe200000e06a4 */
[----:B------:R-:W-:-:S02]  /*1ff0*/  ISETP.GT.U32.AND.EX P6, PT, R45, RZ, PT, P6 ;  /* 0x000000ff2d00720c */ /* 0x000fc40003fc4160 */
[----:B------:R-:W-:Y:S02]  /*2000*/  FSEL R43, R43, -INF , !P4 ;  /* 0xff8000002b2b7808 */ /* 0x000fe40006000000 */
[----:B------:R-:W-:Y:S01]  /*2010*/  ISETP.GT.U32.AND P4, PT, R44, R250, PT ;  /* 0x000000fa2c00720c */ /* 0x000fe20003f84070 */
[----:B------:R-:W-:Y:S01]  /*2020*/  FMUL R72, R72, c[0x0][0x188] ;  /* 0x0000620048487a20 */ /* 0x000fe20000400000 */
[----:B------:R-:W-:Y:S02]  /*2030*/  FSEL R22, R22, -INF , !P2 ;  /* 0xff80000016167808 */ /* 0x000fe40005000000 */
[----:B------:R-:W-:Y:S02]  /*2040*/  FSEL R42, R42, -INF , !P1 ;  /* 0xff8000002a2a7808 */ /* 0x000fe40004800000 */
[C---:B------:R-:W-:Y:S02]  /*2050*/  ISETP.GT.U32.AND P2, PT, R44.reuse, R4, PT ;  /* 0x000000042c00720c */ /* 0x040fe40003f44070 */
[----:B------:R-:W-:-:S02]  /*2060*/  ISETP.GT.U32.AND P5, PT, R44, R215, PT ;  /* 0x000000d72c00720c */ /* 0x000fc40003fa4070 */
[----:B------:R-:W-:Y:S01]  /*2070*/  ISETP.GT.U32.AND P1, PT, R44, R251, PT ;  /* 0x000000fb2c00720c */ /* 0x000fe20003f24070 */
[----:B------:R-:W-:Y:S01]  /*2080*/  FMUL R44, R83, c[0x0][0x188] ;  /* 0x00006200532c7a20 */ /* 0x000fe20000400000 */
[----:B------:R-:W-:Y:S02]  /*2090*/  FSEL R41, R41, -INF , !P6 ;  /* 0xff80000029297808 */ /* 0x000fe40007000000 */
[----:B------:R-:W-:Y:S02]  /*20a0*/  IADD3 R68, P6, R162, 0x31, RZ ;  /* 0x00000031a2447810 */ /* 0x000fe40007fde0ff */
[----:B------:R-:W-:Y:S02]  /*20b0*/  ISETP.GT.U32.AND.EX P4, PT, R69, RZ, PT, P4 ;  /* 0x000000ff4500720c */ /* 0x000fe40003f84140 */
[----:B------:R-:W-:Y:S01]  /*20c0*/  ISETP.GT.U32.AND.EX P3, PT, R45, RZ, PT, P3 ;  /* 0x000000ff2d00720c */ /* 0x000fe20003f64130 */
[----:B------:R-:W-:Y:S01]  /*20d0*/  FMUL R78, R78, c[0x0][0x188] ;  /* 0x000062004e4e7a20 */ /* 0x000fe20000400000 */
[C---:B------:R-:W-:Y:S01]  /*20e0*/  ISETP.GT.U32.AND.EX P5, PT, R69.reuse, RZ, PT, P5 ;  /* 0x000000ff4500720c */ /* 0x040fe20003fa4150 */
[----:B------:R-:W-:Y:S01]  /*20f0*/  FMUL R45, R76, c[0x0][0x188] ;  /* 0x000062004c2d7a20 */ /* 0x000fe20000400000 */
[----:B------:R-:W-:Y:S01]  /*2100*/  FSEL R134, R72, -INF , !P4 ;  /* 0xff80000048867808 */ /* 0x000fe20006000000 */
[----:B------:R-:W-:Y:S01]  /*2110*/  IMAD.X R72, RZ, RZ, R164, P6 ;  /* 0x000000ffff487224 */ /* 0x000fe200030e06a4 */
[----:B------:R-:W-:-:S02]  /*2120*/  ISETP.GT.U32.AND.EX P2, PT, R69, RZ, PT, P2 ;  /* 0x000000ff4500720c */ /* 0x000fc40003f44120 */
[----:B------:R-:W-:Y:S02]  /*2130*/  FSEL R44, R44, -INF , !P3 ;  /* 0xff8000002c2c7808 */ /* 0x000fe40005800000 */
[C---:B------:R-:W-:Y:S02]  /*2140*/  ISETP.GT.U32.AND P0, PT, R68.reuse, R4, PT ;  /* 0x000000044400720c */ /* 0x040fe40003f04070 */
[----:B------:R-:W-:Y:S01]  /*2150*/  ISETP.GT.U32.AND P3, PT, R68, R215, PT ;  /* 0x000000d74400720c */ /* 0x000fe20003f64070 */
[----:B------:R-:W-:Y:S01]  /*2160*/  FMUL R136, R77, c[0x0][0x188] ;  /* 0x000062004d887a20 */ /* 0x000fe20000400000 */
[----:B------:R-:W-:Y:S01]  /*2170*/  FSEL R135, R78, -INF , !P5 ;  /* 0xff8000004e877808 */ /* 0x000fe20006800000 */
[----:B------:R-:W-:Y:S01]  /*2180*/  FMUL R137, R79, c[0x0][0x188] ;  /* 0x000062004f897a20 */ /* 0x000fe20000400000 */
[----:B------:R-:W-:Y:S01]  /*2190*/  FSEL R45, R45, -INF , !P2 ;  /* 0xff8000002d2d7808 */ /* 0x000fe20005000000 */
[----:B------:R-:W-:Y:S01]  /*21a0*/  FMUL R74, R74, c[0x0][0x188] ;  /* 0x000062004a4a7a20 */ /* 0x000fe20000400000 */
[----:B------:R-:W-:Y:S01]  /*21b0*/  HMMA.16816.F32 R76, R116, R70, RZ ;  /* 0x00000046744c723c */ /* 0x000fe200000018ff */
[C---:B------:R-:W-:Y:S01]  /*21c0*/  ISETP.GT.U32.AND P2, PT, R68.reuse, R250, PT ;  /* 0x000000fa4400720c */ /* 0x040fe20003f44070 */
[----:B------:R-:W-:Y:S01]  /*21d0*/  IMAD.WIDE R80, R7, 0x2, R194 ;  /* 0x0000000207507825 */ /* 0x000fe200078e02c2 */
[----:B------:R-:W-:-:S02]  /*21e0*/  ISETP.GT.U32.AND P5, PT, R68, R251, PT ;  /* 0x000000fb4400720c */ /* 0x000fc40003fa4070 */
[----:B------:R-:W-:Y:S02]  /*21f0*/  ISETP.GT.U32.AND.EX P1, PT, R69, RZ, PT, P1 ;  /* 0x000000ff4500720c */ /* 0x000fe40003f24110 */
[C---:B------:R-:W-:Y:S01]  /*2200*/  ISETP.GT.U32.AND.EX P0, PT, R72.reuse, RZ, PT, P0 ;  /* 0x000000ff4800720c */ /* 0x040fe20003f04100 */
[----:B----4-:R0:W3:Y:S01]  /*2210*/  LDG.E.U16 R97, [R80.64] ;  /* 0x0000000650617981 */ /* 0x0100e2000c1e1500 */
        /* <DEDUP_REMOVED lines=8> */
[----:B------:R-:W-:Y:S02]  /*22a0*/  ISETP.GT.U32.AND P3, PT, R68, R251, PT ;  /* 0x000000fb4400720c */ /* 0x000fe40003f64070 */
[----:B------:R-:W-:Y:S01]  /*22b0*/  HMMA.16816.F32 R68, R64, R70, RZ ;  /* 0x000000464044723c */ /* 0x000fe200000018ff */
[----:B------:R-:W-:Y:S01]  /*22c0*/  FMUL R139, R73, c[0x0][0x188] ;  /* 0x00006200498b7a20 */ /* 0x000fe20000400000 */
[----:B------:R-:W-:Y:S01]  /*22d0*/  ISETP.GT.U32.AND.EX P2, PT, R72, RZ, PT, P2 ;  /* 0x000000ff4800720c */ /* 0x000fe20003f44120 */
[----:B------:R-:W-:Y:S01]  /*22e0*/  IMAD.WIDE R106, R7, 0x2, R120 ;  /* 0x00000002076a7825 */ /* 0x000fe200078e0278 */
[----:B------:R-:W-:-:S03]  /*22f0*/  IADD3.X R83, RZ, R164, RZ, P4, !PT ;  /* 0x000000a4ff537210 */ /* 0x000fc600027fe4ff */
[----:B------:R-:W-:Y:S01]  /*2300*/  IMAD.WIDE R104, R7, 0x2, R208 ;  /* 0x0000000207687825 */ /* 0x000fe200078e02d0 */
[----:B------:R-:W-:Y:S01]  /*2310*/  ISETP.GT.U32.AND.EX P5, PT, R72, RZ, PT, P5 ;  /* 0x000000ff4800720c */ /* 0x000fe20003fa4150 */
[----:B------:R1:W4:Y:S01]  /*2320*/  LDG.E.U16 R106, [R106.64] ;  /* 0x000000066a6a7981 */ /* 0x000322000c1e1500 */
[----:B------:R-:W-:Y:S01]  /*2330*/  FSEL R139, R139, -INF , !P2 ;  /* 0xff8000008b8b7808 */ /* 0x000fe20005000000 */
[----:B------:R-:W-:Y:S01]  /*2340*/  FMUL R140, R75, c[0x0][0x188] ;  /* 0x000062004b8c7a20 */ /* 0x000fe20000400000 */
[C---:B------:R-:W-:Y:S01]  /*2350*/  ISETP.GT.U32.AND.EX P6, PT, R83.reuse, RZ, PT, P6 ;  /* 0x000000ff5300720c */ /* 0x040fe20003fc4160 */
[----:B------:R-:W-:Y:S01]  /*2360*/  FMUL R76, R76, c[0x0][0x188] ;  /* 0x000062004c4c7a20 */ /* 0x000fe20000400000 */
[----:B------:R-:W-:Y:S01]  /*2370*/  ISETP.GT.U32.AND.EX P1, PT, R83, RZ, PT, P1 ;  /* 0x000000ff5300720c */ /* 0x000fe20003f24110 */
[----:B------:R-:W-:Y:S02]  /*2380*/  FMUL R78, R78, c[0x0][0x188] ;  /* 0x000062004e4e7a20 */ /* 0x000fe40000400000 */
[C---:B------:R-:W-:Y:S01]  /*2390*/  IMAD.WIDE R86, R7.reuse, 0x2, R122 ;  /* 0x0000000207567825 */ /* 0x040fe200078e027a */
[----:B------:R-:W-:Y:S01]  /*23a0*/  IADD3 R82, P2, R162, 0x39, RZ ;  /* 0x00000039a2527810 */ /* 0x000fe20007f5e0ff */
[----:B------:R2:W3:Y:S02]  /*23b0*/  LDG.E.U16 R104, [R104.64] ;  /* 0x0000000668687981 */ /* 0x0004e4000c1e1500 */
[----:B0-----:R-:W-:Y:S01]  /*23c0*/  IMAD.WIDE R80, R7, 0x2, R206 ;  /* 0x0000000207507825 */ /* 0x001fe200078e02ce */
[----:B------:R-:W-:Y:S01]  /*23d0*/  FSEL R140, R140, -INF , !P5 ;  /* 0xff8000008c8c7808 */ /* 0x000fe20006800000 */
[----:B-1----:R0:W3:Y:S01]  /*23e0*/  LDG.E.U16 R107, [R86.64] ;  /* 0x00000006566b7981 */ /* 0x0020e2000c1e1500 */
[----:B------:R-:W-:-:S02]  /*23f0*/  FSEL R141, R76, -INF , !P6 ;  /* 0xff8000004c8d7808 */ /* 0x000fc40007000000 */
[----:B------:R-:W-:Y:S01]  /*2400*/  FSEL R142, R78, -INF , !P1 ;  /* 0xff8000004e8e7808 */ /* 0x000fe20004800000 */
[----:B------:R-:W-:Y:S01]  /*2410*/  FMUL R68, R68, c[0x0][0x188] ;  /* 0x0000620044447a20 */ /* 0x000fe20000400000 */
[C---:B------:R-:W-:Y:S01]  /*2420*/  ISETP.GT.U32.AND P4, PT, R82.reuse, R4, PT ;  /* 0x000000045200720c */ /* 0x040fe20003f84070 */
[----:B--2---:R1:W2:Y:S01]  /*2430*/  LDG.E.U16 R105, [R80.64] ;  /* 0x0000000650697981 */ /* 0x0042a2000c1e1500 */
[C---:B------:R-:W-:Y:S02]  /*2440*/  ISETP.GT.U32.AND P5, PT, R82.reuse, R215, PT ;  /* 0x000000d75200720c */ /* 0x040fe40003fa4070 */
[C---:B------:R-:W-:Y:S01]  /*2450*/  ISETP.GT.U32.AND P6, PT, R82.reuse, R250, PT ;  /* 0x000000fa5200720c */ /* 0x040fe20003fc4070 */
[----:B------:R-:W-:Y:S01]  /*2460*/  FMUL R77, R77, c[0x0][0x188] ;  /* 0x000062004d4d7a20 */ /* 0x000fe20000400000 */
[----:B------:R-:W-:Y:S01]  /*2470*/  ISETP.GT.U32.AND P1, PT, R82, R251, PT ;  /* 0x000000fb5200720c */ /* 0x000fe20003f24070 */
[----:B------:R-:W-:Y:S01]  /*2480*/  IMAD.X R82, RZ, RZ, R164, P2 ;  /* 0x000000ffff527224 */ /* 0x000fe200010e06a4 */
[C---:B------:R-:W-:Y:S01]  /*2490*/  ISETP.GT.U32.AND.EX P0, PT, R83.reuse, RZ, PT, P0 ;  /* 0x000000ff5300720c */ /* 0x040fe20003f04100 */
[----:B------:R-:W-:Y:S01]  /*24a0*/  FMUL R70, R70, c[0x0][0x188] ;  /* 0x0000620046467a20 */ /* 0x000fe20000400000 */
[----:B------:R-:W-:Y:S01]  /*24b0*/  ISETP.GT.U32.AND.EX P3, PT, R83, RZ, PT, P3 ;  /* 0x000000ff5300720c */ /* 0x000fe20003f64130 */
[----:B------:R-:W-:Y:S01]  /*24c0*/  FMUL R79, R79, c[0x0][0x188] ;  /* 0x000062004f4f7a20 */ /* 0x000fe20000400000 */
[----:B------:R-:W-:Y:S01]  /*24d0*/  FSEL R143, R68, -INF , !P0 ;  /* 0xff800000448f7808 */ /* 0x000fe20004000000 */
[----:B------:R-:W-:Y:S01]  /*24e0*/  FMUL R69, R69, c[0x0][0x188] ;  /* 0x0000620045457a20 */ /* 0x000fe20000400000 */
[C---:B------:R-:W-:Y:S01]  /*24f0*/  ISETP.GT.U32.AND.EX P4, PT, R82.reuse, RZ, PT, P4 ;  /* 0x000000ff5200720c */ /* 0x040fe20003f84140 */
[----:B------:R-:W-:Y:S01]  /*2500*/  IMAD.WIDE R84, R7, 0x2, R124 ;  /* 0x0000000207547825 */ /* 0x000fe200078e027c */
[----:B------:R-:W-:Y:S01]  /*2510*/  ISETP.GT.U32.AND.EX P5, PT, R82, RZ, PT, P5 ;  /* 0x000000ff5200720c */ /* 0x000fe20003fa4150 */
[----:B------:R-:W1:Y:S01]  /*2520*/  LDSM.16.M88.4 R72, [R5+0x1a00] ;  /* 0x001a00000548783b */ /* 0x000e620000000200 */
[----:B------:R-:W-:-:S02]  /*2530*/  IADD3 R68, P0, R162, 0x50, RZ ;  /* 0x00000050a2447810 */ /* 0x000fc40007f1e0ff */
[----:B------:R-:W-:Y:S01]  /*2540*/  ISETP.GT.U32.AND.EX P6, PT, R82, RZ, PT, P6 ;  /* 0x000000ff5200720c */ /* 0x000fe20003fc4160 */
[----:B------:R-:W-:Y:S01]  /*2550*/  IMAD.WIDE R112, R7, 0x2, R202 ;  /* 0x0000000207707825 */ /* 0x000fe200078e02ca */
[----:B------:R-:W-:Y:S01]  /*2560*/  FSEL R144, R70, -INF , !P3 ;  /* 0xff80000046907808 */ /* 0x000fe20005800000 */
[----:B------:R5:W2:Y:S01]  /*2570*/  LDG.E.U16 R191, [R84.64] ;  /* 0x0000000654bf7981 */ /* 0x000aa2000c1e1500 */
[----:B------:R-:W-:Y:S02]  /*2580*/  FSEL R145, R77, -INF , !P4 ;  /* 0xff8000004d917808 */ /* 0x000fe40006000000 */
[----:B------:R-:W-:Y:S01]  /*2590*/  FSEL R146, R79, -INF , !P5 ;  /* 0xff8000004f927808 */ /* 0x000fe20006800000 */
[----:B0-----:R-:W-:Y:S01]  /*25a0*/  IMAD.WIDE R86, R7, 0x2, R126 ;  /* 0x0000000207567825 */ /* 0x001fe200078e027e */
[C---:B------:R-:W-:Y:S01]  /*25b0*/  ISETP.GT.U32.AND P2, PT, R68.reuse, R4, PT ;  /* 0x000000044400720c */ /* 0x040fe20003f44070 */
[----:B------:R0:W2:Y:S01]  /*25c0*/  LDG.E.U16 R112, [R112.64] ;  /* 0x0000000670707981 */ /* 0x0000a2000c1e1500 */
[----:B------:R-:W-:-:S02]  /*25d0*/  ISETP.GT.U32.AND P3, PT, R68, R215, PT ;  /* 0x000000d74400720c */ /* 0x000fc40003f64070 */
[C---:B------:R-:W-:Y:S02]  /*25e0*/  ISETP.GT.U32.AND P4, PT, R68.reuse, R250, PT ;  /* 0x000000fa4400720c */ /* 0x040fe40003f84070 */
[----:B------:R-:W-:Y:S02]  /*25f0*/  ISETP.GT.U32.AND P5, PT, R68, R251, PT ;  /* 0x000000fb4400720c */ /* 0x000fe40003fa4070 */
[----:B------:R-:W-:Y:S01]  /*2600*/  FSEL R147, R69, -INF , !P6 ;  /* 0xff80000045937808 */ /* 0x000fe20007000000 */
[C---:B------:R-:W-:Y:S01]  /*2610*/  IMAD.WIDE R68, R7.reuse, 0x2, R204 ;  /* 0x0000000207447825 */ /* 0x040fe200078e02cc */
[----:B0-----:R0:W2:Y:S03]  /*2620*/  LDG.E.U16 R113, [R86.64] ;  /* 0x0000000656717981 */ /* 0x0010a6000c1e1500 */
[C---:B------:R-:W-:Y:S01]  /*2630*/  IMAD.WIDE R114, R7.reuse, 0x2, R128 ;  /* 0x0000000207727825 */ /* 0x040fe200078e0280 */
[----:B------:R0:W2:Y:S03]  /*2640*/  LDG.E.U16 R190, [R68.64] ;  /* 0x0000000644be7981 */ /* 0x0000a6000c1e1500 */
[----:B-----5:R-:W-:-:S02]  /*2650*/  IMAD.WIDE R84, R7, 0x2, R200 ;  /* 0x0000000207547825 */ /* 0x020fc400078e02c8 */
[----:B------:R5:W2:Y:S04]  /*2660*/  LDG.E.U16 R114, [R114.64] ;  /* 0x0000000672727981 */ /* 0x000aa8000c1e1500 */
[----:B-----5:R5:W2:Y:S01]  /*2670*/  LDG.E.U16 R115, [R84.64] ;  /* 0x0000000654737981 */ /* 0x020aa2000c1e1500 */
[----:B-1----:R-:W-:Y:S01]  /*2680*/  HMMA.16816.F32 R76, R116, R72, RZ ;  /* 0x00000048744c723c */ /* 0x002fe200000018ff */
[----:B------:R-:W-:-:S07]  /*2690*/  ISETP.GT.U32.AND.EX P1, PT, R82, RZ, PT, P1 ;  /* 0x000000ff5200720c */ /* 0x000fce0003f24110 */
[----:B------:R-:W-:Y:S01]  /*26a0*/  HMMA.16816.F32 R80, R64, R72, RZ ;  /* 0x000000484050723c */ /* 0x000fe200000018ff */
[----:B------:R-:W-:Y:S01]  /*26b0*/  FMUL R71, R71, c[0x0][0x188] ;  /* 0x0000620047477a20 */ /* 0x000fe20000400000 */
[----:B------:R-:W-:-:S04]  /*26c0*/  IADD3 R70, P6, R162, 0x51, RZ ;  /* 0x00000051a2467810 */ /* 0x000fc80007fde0ff */
[----:B------:R-:W-:Y:S01]  /*26d0*/  FSEL R148, R71, -INF , !P1 ;  /* 0xff80000047947808 */ /* 0x000fe20004800000 */
[--C-:B------:R-:W-:Y:S01]  /*26e0*/  IMAD.X R72, RZ, RZ, R164.reuse, P0 ;  /* 0x000000ffff487224 */ /* 0x100fe200000e06a4 */
[C---:B------:R-:W-:Y:S01]  /*26f0*/  ISETP.GT.U32.AND P0, PT, R70.reuse, R4, PT ;  /* 0x000000044600720c */ /* 0x040fe20003f04070 */
[----:B------:R-:W-:Y:S01]  /*2700*/  IMAD.X R71, RZ, RZ, R164, P6 ;  /* 0x000000ffff477224 */ /* 0x000fe200030e06a4 */
[----:B------:R-:W-:Y:S02]  /*2710*/  ISETP.GT.U32.AND P1, PT, R70, R215, PT ;  /* 0x000000d74600720c */ /* 0x000fe40003f24070 */
[C---:B------:R-:W-:Y:S02]  /*2720*/  ISETP.GT.U32.AND.EX P2, PT, R72.reuse, RZ, PT, P2 ;  /* 0x000000ff4800720c */ /* 0x040fe40003f44120 */
[----:B------:R-:W-:Y:S02]  /*2730*/  ISETP.GT.U32.AND.EX P3, PT, R72, RZ, PT, P3 ;  /* 0x000000ff4800720c */ /* 0x000fe40003f64130 */
[----:B------:R-:W-:-:S02]  /*2740*/  FMUL R76, R76, c[0x0][0x188] ;  /* 0x000062004c4c7a20 */ /* 0x000fc40000400000 */
[----:B------:R-:W-:Y:S01]  /*2750*/  FMUL R78, R78, c[0x0][0x188] ;  /* 0x000062004e4e7a20 */ /* 0x000fe20000400000 */
[----:B------:R-:W-:Y:S01]  /*2760*/  ISETP.GT.U32.AND.EX P4, PT, R72, RZ, PT, P4 ;  /* 0x000000ff4800720c */ /* 0x000fe20003f84140 */
[----:B------:R-:W-:Y:S01]  /*2770*/  FMUL R77, R77, c[0x0][0x188] ;  /* 0x000062004d4d7a20 */ /* 0x000fe20000400000 */
[----:B------:R-:W-:Y:S01]  /*2780*/  ISETP.GT.U32.AND.EX P0, PT, R71, RZ, PT, P0 ;  /* 0x000000ff4700720c */ /* 0x000fe20003f04100 */
[----:B------:R-:W-:Y:S01]  /*2790*/  FMUL R79, R79, c[0x0][0x188] ;  /* 0x000062004f4f7a20 */ /* 0x000fe20000400000 */
[----:B------:R-:W-:Y:S01]  /*27a0*/  ISETP.GT.U32.AND.EX P1, PT, R71, RZ, PT, P1 ;  /* 0x000000ff4700720c */ /* 0x000fe20003f24110 */
[----:B------:R-:W-:Y:S01]  /*27b0*/  FMUL R80, R80, c[0x0][0x188] ;  /* 0x0000620050507a20 */ /* 0x000fe20000400000 */
[----:B------:R-:W-:Y:S01]  /*27c0*/  FSEL R150, R76, -INF , !P2 ;  /* 0xff8000004c967808 */ /* 0x000fe20005000000 */
[----:B------:R-:W-:Y:S01]  /*27d0*/  FMUL R82, R82, c[0x0][0x188] ;  /* 0x0000620052527a20 */ /* 0x000fe20000400000 */
[----:B------:R-:W-:Y:S02]  /*27e0*/  FSEL R149, R78, -INF , !P3 ;  /* 0xff8000004e957808 */ /* 0x000fe40005800000 */
[----:B------:R-:W-:-:S02]  /*27f0*/  ISETP.GT.U32.AND P2, PT, R70, R250, PT ;  /* 0x000000fa4600720c */ /* 0x000fc40003f44070 */
[----:B------:R-:W-:Y:S02]  /*2800*/  ISETP.GT.U32.AND P3, PT, R70, R251, PT ;  /* 0x000000fb4600720c */ /* 0x000fe40003f64070 */
[----:B------:R-:W-:Y:S02]  /*2810*/  ISETP.GT.U32.AND.EX P5, PT, R72, RZ, PT, P5 ;  /* 0x000000ff4800720c */ /* 0x000fe40003fa4150 */
[----:B------:R-:W-:Y:S02]  /*2820*/  FSEL R151, R80, -INF , !P4 ;  /* 0xff80000050977808 */ /* 0x000fe40006000000 */
[----:B------:R-:W-:Y:S02]  /*2830*/  FSEL R153, R77, -INF , !P0 ;  /* 0xff8000004d997808 */ /* 0x000fe40004000000 */
[----:B------:R-:W-:Y:S02]  /*2840*/  FSEL R154, R79, -INF , !P1 ;  /* 0xff8000004f9a7808 */ /* 0x000fe40004800000 */
[----:B------:R-:W-:Y:S01]  /*2850*/  IADD3 R70, P4, R162, 0x58, RZ ;  /* 0x00000058a2467810 */ /* 0x000fe20007f9e0ff */
[----:B------:R-:W5:Y:S01]  /*2860*/  LDSM.16.M88.4 R76, [R5+0x1c00] ;  /* 0x001c0000054c783b */ /* 0x000f620000000200 */
[----:B------:R-:W-:-:S02]  /*2870*/  FSEL R152, R82, -INF , !P5 ;  /* 0xff80000052987808 */ /* 0x000fc40006800000 */
[C---:B------:R-:W-:Y:S02]  /*2880*/  ISETP.GT.U32.AND P6, PT, R70.reuse, R4, PT ;  /* 0x000000044600720c */ /* 0x040fe40003fc4070 */
[C---:B------:R-:W-:Y:S02]  /*2890*/  ISETP.GT.U32.AND P5, PT, R70.reuse, R215, PT ;  /* 0x000000d74600720c */ /* 0x040fe40003fa4070 */
[C---:B------:R-:W-:Y:S02]  /*28a0*/  ISETP.GT.U32.AND P0, PT, R70.reuse, R250, PT ;  /* 0x000000fa4600720c */ /* 0x040fe40003f04070 */
[----:B------:R-:W-:Y:S02]  /*28b0*/  ISETP.GT.U32.AND P1, PT, R70, R251, PT ;  /* 0x000000fb4600720c */ /* 0x000fe40003f24070 */
[C---:B------:R-:W-:Y:S02]  /*28c0*/  ISETP.GT.U32.AND.EX P2, PT, R71.reuse, RZ, PT, P2 ;  /* 0x000000ff4700720c */ /* 0x040fe40003f44120 */
[----:B------:R-:W-:-:S02]  /*28d0*/  ISETP.GT.U32.AND.EX P3, PT, R71, RZ, PT, P3 ;  /* 0x000000ff4700720c */ /* 0x000fc40003f64130 */
[-C--:B0-----:R-:W-:Y:S08]  /*28e0*/  HMMA.16816.F32 R68, R116, R74.reuse, RZ ;  /* 0x0000004a7444723c */ /* 0x081ff000000018ff */
[----:B------:R-:W-:Y:S01]  /*28f0*/  HMMA.16816.F32 R72, R64, R74, RZ ;  /* 0x0000004a4048723c */ /* 0x000fe200000018ff */
[----:B------:R-:W-:Y:S02]  /*2900*/  FMUL R155, R81, c[0x0][0x188] ;  /* 0x00006200519b7a20 */ /* 0x000fe40000400000 */
[----:B------:R-:W-:-:S02]  /*2910*/  IMAD.X R88, RZ, RZ, R164, P4 ;  /* 0x000000ffff587224 */ /* 0x000fc400020e06a4 */
[----:B------:R-:W-:Y:S01]  /*2920*/  IMAD.WIDE R188, R7, 0x2, R196 ;  /* 0x0000000207bc7825 */ /* 0x000fe200078e02c4 */
[----:B------:R-:W-:-:S03]  /*2930*/  FSEL R155, R155, -INF , !P2 ;  /* 0xff8000009b9b7808 */ /* 0x000fc60005000000 */
[----:B------:R-:W-:Y:S01]  /*2940*/  IMAD.WIDE R80, R7, 0x2, R130 ;  /* 0x0000000207507825 */ /* 0x000fe200078e0282 */
[----:B------:R-:W-:Y:S01]  /*2950*/  IADD3 R82, P2, R162, 0x59, RZ ;  /* 0x00000059a2527810 */ /* 0x000fe20007f5e0ff */
[----:B------:R0:W2:Y:S02]  /*2960*/  LDG.E.U16 R188, [R188.64] ;  /* 0x00000006bcbc7981 */ /* 0x0000a4000c1e1500 */
[----:B------:R-:W-:Y:S01]  /*2970*/  FMUL R83, R83, c[0x0][0x188] ;  /* 0x0000620053537a20 */ /* 0x000fe20000400000 */
[----:B------:R-:W-:Y:S02]  /*2980*/  ISETP.GT.U32.AND.EX P6, PT, R88, RZ, PT, P6 ;  /* 0x000000ff5800720c */ /* 0x000fe40003fc4160 */
[----:B------:R-:W-:Y:S01]  /*2990*/  FMUL R68, R68, c[0x0][0x188] ;  /* 0x0000620044447a20 */ /* 0x000fe20000400000 */
[----:B------:R-:W-:Y:S01]  /*29a0*/  ISETP.GT.U32.AND.EX P5, PT, R88, RZ, PT, P5 ;  /* 0x000000ff5800720c */ /* 0x000fe20003fa4150 */
[----:B------:R-:W-:Y:S01]  /*29b0*/  FMUL R70, R70, c[0x0][0x188] ;  /* 0x0000620046467a20 */ /* 0x000fe20000400000 */
[----:B------:R-:W-:Y:S01]  /*29c0*/  FSEL R156, R83, -INF , !P3 ;  /* 0xff800000539c7808 */ /* 0x000fe20005800000 */
[----:B0-----:R0:W2:Y:S01]  /*29d0*/  LDG.E.U16 R189, [R80.64] ;  /* 0x0000000650bd7981 */ /* 0x0010a2000c1e1500 */
[----:B------:R-:W-:-:S03]  /*29e0*/  ISETP.GT.U32.AND.EX P0, PT, R88, RZ, PT, P0 ;  /* 0x000000ff5800720c */ /* 0x000fc60003f04100 */
[----:B------:R-:W-:Y:S01]  /*29f0*/  FMUL R72, R72, c[0x0][0x188] ;  /* 0x0000620048487a20 */ /* 0x000fe20000400000 */
[C---:B------:R-:W-:Y:S02]  /*2a00*/  ISETP.GT.U32.AND P4, PT, R82.reuse, R4, PT ;  /* 0x000000045200720c */ /* 0x040fe40003f84070 */
[----:B------:R-:W-:Y:S02]  /*2a10*/  ISETP.GT.U32.AND P3, PT, R82, R215, PT ;  /* 0x000000d75200720c */ /* 0x000fe40003f64070 */
[----:B------:R-:W-:Y:S02]  /*2a20*/  FSEL R157, R68, -INF , !P6 ;  /* 0xff800000449d7808 */ /* 0x000fe40007000000 */
[----:B------:R-:W-:Y:S02]  /*2a30*/  FSEL R158, R70, -INF , !P5 ;  /* 0xff800000469e7808 */ /* 0x000fe40006800000 */
[----:B0-----:R-:W-:Y:S02]  /*2a40*/  IADD3.X R80, RZ, R164, RZ, P2, !PT ;  /* 0x000000a4ff507210 */ /* 0x001fe400017fe4ff */
[----:B------:R-:W-:-:S02]  /*2a50*/  ISETP.GT.U32.AND P6, PT, R82, R250, PT ;  /* 0x000000fa5200720c */ /* 0x000fc40003fc4070 */
[----:B------:R-:W-:Y:S01]  /*2a60*/  ISETP.GT.U32.AND P5, PT, R82, R251, PT ;  /* 0x000000fb5200720c */ /* 0x000fe20003fa4070 */
[----:B------:R-:W-:Y:S01]  /*2a70*/  FMUL R167, R69, c[0x0][0x188] ;  /* 0x0000620045a77a20 */ /* 0x000fe20000400000 */
[----:B------:R-:W-:Y:S01]  /*2a80*/  FSEL R159, R72, -INF , !P0 ;  /* 0xff800000489f7808 */ /* 0x000fe20004000000 */
[----:B------:R-:W-:Y:S01]  /*2a90*/  FMUL R160, R71, c[0x0][0x188] ;  /* 0x0000620047a07a20 */ /* 0x000fe20000400000 */
[----:B------:R-:W-:Y:S01]  /*2aa0*/  ISETP.GT.U32.AND.EX P1, PT, R88, RZ, PT, P1 ;  /* 0x000000ff5800720c */ /* 0x000fe20003f24110 */
[----:B------:R-:W-:Y:S01]  /*2ab0*/  FMUL R74, R74, c[0x0][0x188] ;  /* 0x000062004a4a7a20 */ /* 0x000fe20000400000 */
[----:B------:R-:W-:Y:S01]  /*2ac0*/  IADD3 R72, P0, R162, 0x60, RZ ;  /* 0x00000060a2487810 */ /* 0x000fe20007f1e0ff */
[----:B------:R-:W-:Y:S01]  /*2ad0*/  FMUL R73, R73, c[0x0][0x188] ;  /* 0x0000620049497a20 */ /* 0x000fe20000400000 */
[C---:B------:R-:W-:Y:S01]  /*2ae0*/  ISETP.GT.U32.AND.EX P4, PT, R80.reuse, RZ, PT, P4 ;  /* 0x000000ff5000720c */ /* 0x040fe20003f84140 */
[----:B------:R-:W-:Y:S01]  /*2af0*/  FMUL R75, R75, c[0x0][0x188] ;  /* 0x000062004b4b7a20 */ /* 0x000fe20000400000 */
[C---:B------:R-:W-:Y:S01]  /*2b00*/  ISETP.GT.U32.AND.EX P3, PT, R80.reuse, RZ, PT, P3 ;  /* 0x000000ff5000720c */ /* 0x040fe20003f64130 */
[----:B-----5:R-:W-:Y:S01]  /*2b10*/  HMMA.16816.F32 R84, R116, R76, RZ ;  /* 0x0000004c7454723c */ /* 0x020fe200000018ff */
[----:B------:R-:W-:-:S02]  /*2b20*/  ISETP.GT.U32.AND.EX P6, PT, R80, RZ, PT, P6 ;  /* 0x000000ff5000720c */ /* 0x000fc40003fc4160 */
[----:B------:R-:W-:Y:S02]  /*2b30*/  ISETP.GT.U32.AND.EX P5, PT, R80, RZ, PT, P5 ;  /* 0x000000ff5000720c */ /* 0x000fe40003fa4150 */
[----:B------:R-:W-:Y:S02]  /*2b40*/  FSEL R168, R74, -INF , !P1 ;  /* 0xff8000004aa87808 */ /* 0x000fe40004800000 */
[----:B------:R-:W-:Y:S02]  /*2b50*/  FSEL R167, R167, -INF , !P4 ;  /* 0xff800000a7a77808 */ /* 0x000fe40006000000 */
[----:B------:R-:W-:Y:S02]  /*2b60*/  FSEL R160, R160, -INF , !P3 ;  /* 0xff800000a0a07808 */ /* 0x000fe40005800000 */
[C---:B------:R-:W-:Y:S02]  /*2b70*/  ISETP.GT.U32.AND P2, PT, R72.reuse, R4, PT ;  /* 0x000000044800720c */ /* 0x040fe40003f44070 */
[----:B------:R-:W-:-:S02]  /*2b80*/  ISETP.GT.U32.AND P1, PT, R72, R215, PT ;  /* 0x000000d74800720c */ /* 0x000fc40003f24070 */
[C---:B------:R-:W-:Y:S02]  /*2b90*/  ISETP.GT.U32.AND P4, PT, R72.reuse, R250, PT ;  /* 0x000000fa4800720c */ /* 0x040fe40003f84070 */
[----:B------:R-:W-:Y:S02]  /*2ba0*/  ISETP.GT.U32.AND P3, PT, R72, R251, PT ;  /* 0x000000fb4800720c */ /* 0x000fe40003f64070 */
[----:B------:R-:W-:Y:S02]  /*2bb0*/  FSEL R171, R73, -INF , !P6 ;  /* 0xff80000049ab7808 */ /* 0x000fe40007000000 */
[----:B------:R-:W-:Y:S02]  /*2bc0*/  FSEL R170, R75, -INF , !P5 ;  /* 0xff8000004baa7808 */ /* 0x000fe40006800000 */
[----:B------:R-:W0:Y:S01]  /*2bd0*/  LDSM.16.M88.4 R72, [R5+0x1e00] ;  /* 0x001e00000548783b */ /* 0x000e220000000200 */
[----:B------:R-:W-:Y:S01]  /*2be0*/  HMMA.16816.F32 R68, R64, R76, RZ ;  /* 0x0000004c4044723c */ /* 0x000fe200000018ff */
[----:B------:R-:W-:-:S02]  /*2bf0*/  FMUL R84, R84, c[0x0][0x188] ;  /* 0x0000620054547a20 */ /* 0x000fc40000400000 */
[----:B------:R-:W-:-:S04]  /*2c00*/  FMUL R86, R86, c[0x0][0x188] ;  /* 0x0000620056567a20 */ /* 0x000fc80000400000 */
[--C-:B------:R-:W-:Y:S01]  /*2c10*/  IMAD.X R77, RZ, RZ, R164.reuse, P0 ;  /* 0x000000ffff4d7224 */ /* 0x100fe200000e06a4 */
[----:B------:R-:W-:Y:S01]  /*2c20*/  IADD3 R76, P0, R162, 0x61, RZ ;  /* 0x00000061a24c7810 */ /* 0x000fe20007f1e0ff */
[----:B------:R-:W-:Y:S03]  /*2c30*/  HMMA.16816.F32 R80, R116, R78, RZ ;  /* 0x0000004e7450723c */ /* 0x000fe600000018ff */
[C---:B------:R-:W-:Y:S02]  /*2c40*/  ISETP.GT.U32.AND.EX P2, PT, R77.reuse, RZ, PT, P2 ;  /* 0x000000ff4d00720c */ /* 0x040fe40003f44120 */
[----:B------:R-:W-:Y:S02]  /*2c50*/  ISETP.GT.U32.AND.EX P1, PT, R77, RZ, PT, P1 ;  /* 0x000000ff4d00720c */ /* 0x000fe40003f24110 */
[----:B------:R-:W-:Y:S02]  /*2c60*/  FSEL R169, R84, -INF , !P2 ;  /* 0xff80000054a97808 */ /* 0x000fe40005000000 */
[----:B------:R-:W-:Y:S01]  /*2c70*/  FSEL R172, R86, -INF , !P1 ;  /* 0xff80000056ac7808 */ /* 0x000fe20004800000 */
[----:B------:R-:W-:Y:S01]  /*2c80*/  IMAD.X R92, RZ, RZ, R164, P0 ;  /* 0x000000ffff5c7224 */ /* 0x000fe200000e06a4 */
[----:B------:R-:W-:-:S02]  /*2c90*/  ISETP.GT.U32.AND P6, PT, R76, R4, PT ;  /* 0x000000044c00720c */ /* 0x000fc40003fc4070 */
[C---:B------:R-:W-:Y:S02]  /*2ca0*/  ISETP.GT.U32.AND P5, PT, R76.reuse, R215, PT ;  /* 0x000000d74c00720c */ /* 0x040fe40003fa4070 */
[----:B------:R-:W-:Y:S01]  /*2cb0*/  ISETP.GT.U32.AND P2, PT, R76, R250, PT ;  /* 0x000000fa4c00720c */ /* 0x000fe20003f44070 */
[----:B------:R-:W-:Y:S01]  /*2cc0*/  FMUL R68, R68, c[0x0][0x188] ;  /* 0x0000620044447a20 */ /* 0x000fe20000400000 */
[C---:B------:R-:W-:Y:S02]  /*2cd0*/  ISETP.GT.U32.AND.EX P4, PT, R77.reuse, RZ, PT, P4 ;  /* 0x000000ff4d00720c */ /* 0x040fe40003f84140 */
[----:B------:R-:W-:Y:S02]  /*2ce0*/  ISETP.GT.U32.AND P1, PT, R76, R251, PT ;  /* 0x000000fb4c00720c */ /* 0x000fe40003f24070 */
[----:B------:R-:W-:Y:S02]  /*2cf0*/  ISETP.GT.U32.AND.EX P3, PT, R77, RZ, PT, P3 ;  /* 0x000000ff4d00720c */ /* 0x000fe40003f64130 */
[----:B------:R-:W-:Y:S01]  /*2d00*/  HMMA.16816.F32 R76, R64, R78, RZ ;  /* 0x0000004e404c723c */ /* 0x000fe200000018ff */
[----:B------:R-:W-:Y:S01]  /*2d10*/  FMUL R85, R85, c[0x0][0x188] ;  /* 0x0000620055557a20 */ /* 0x000fe20000400000 */
[----:B------:R-:W-:Y:S01]  /*2d20*/  FSEL R173, R68, -INF , !P4 ;  /* 0xff80000044ad7808 */ /* 0x000fe20006000000 */
[----:B------:R-:W-:Y:S01]  /*2d30*/  FMUL R87, R87, c[0x0][0x188] ;  /* 0x0000620057577a20 */ /* 0x000fe20000400000 */
[----:B------:R-:W-:Y:S01]  /*2d40*/  ISETP.GT.U32.AND.EX P6, PT, R92, RZ, PT, P6 ;  /* 0x000000ff5c00720c */ /* 0x000fe20003fc4160 */
[----:B------:R-:W-:Y:S01]  /*2d50*/  FMUL R70, R70, c[0x0][0x188] ;  /* 0x0000620046467a20 */ /* 0x000fe20000400000 */
[----:B------:R-:W-:-:S02]  /*2d60*/  ISETP.GT.U32.AND.EX P5, PT, R92, RZ, PT, P5 ;  /* 0x000000ff5c00720c */ /* 0x000fc40003fa4150 */
[----:B------:R-:W-:Y:S02]  /*2d70*/  IADD3 R68, P4, R162, 0x68, RZ ;  /* 0x00000068a2447810 */ /* 0x000fe40007f9e0ff */
[----:B------:R-:W-:Y:S02]  /*2d80*/  FSEL R175, R70, -INF , !P3 ;  /* 0xff80000046af7808 */ /* 0x000fe40005800000 */
[----:B------:R-:W-:Y:S02]  /*2d90*/  FSEL R174, R85, -INF , !P6 ;  /* 0xff80000055ae7808 */ /* 0x000fe40007000000 */
[----:B------:R-:W-:Y:S01]  /*2da0*/  FSEL R176, R87, -INF , !P5 ;  /* 0xff80000057b07808 */ /* 0x000fe20006800000 */
[----:B------:R-:W-:Y:S01]  /*2db0*/  FMUL R69, R69, c[0x0][0x188] ;  /* 0x0000620045457a20 */ /* 0x000fe20000400000 */
[C---:B------:R-:W-:Y:S01]  /*2dc0*/  ISETP.GT.U32.AND P0, PT, R68.reuse, R4, PT ;  /* 0x000000044400720c */ /* 0x040fe20003f04070 */
[----:B0-----:R-:W-:Y:S01]  /*2dd0*/  HMMA.16816.F32 R88, R116, R72, RZ ;  /* 0x000000487458723c */ /* 0x001fe200000018ff */
[C---:B------:R-:W-:Y:S01]  /*2de0*/  ISETP.GT.U32.AND P3, PT, R68.reuse, R215, PT ;  /* 0x000000d74400720c */ /* 0x040fe20003f64070 */
[----:B------:R-:W0:Y:S01]  /*2df0*/  LDSM.16.M88.4 R84, [R5+0x1000] ;  /* 0x001000000554783b */ /* 0x000e220000000200 */
[----:B------:R-:W-:-:S02]  /*2e00*/  ISETP.GT.U32.AND P6, PT, R68, R250, PT ;  /* 0x000000fa4400720c */ /* 0x000fc40003fc4070 */
[----:B------:R-:W-:Y:S01]  /*2e10*/  ISETP.GT.U32.AND P5, PT, R68, R251, PT ;  /* 0x000000fb4400720c */ /* 0x000fe20003fa4070 */
[----:B------:R-:W-:Y:S01]  /*2e20*/  IMAD.X R68, RZ, RZ, R164, P4 ;  /* 0x000000ffff447224 */ /* 0x000fe200020e06a4 */
[----:B------:R-:W-:Y:S02]  /*2e30*/  IADD3 R70, P4, R162, 0x69, RZ ;  /* 0x00000069a2467810 */ /* 0x000fe40007f9e0ff */
[----:B------:R-:W-:-:S04]  /*2e40*/  ISETP.GT.U32.AND.EX P2, PT, R92, RZ, PT, P2 ;  /* 0x000000ff5c00720c */ /* 0x000fc80003f44120 */
[----:B------:R-:W-:Y:S01]  /*2e50*/  FSEL R179, R69, -INF , !P2 ;  /* 0xff80000045b37808 */ /* 0x000fe20005000000 */
[----:B------:R-:W-:Y:S01]  /*2e60*/  IMAD.X R69, RZ, RZ, R164, P4 ;  /* 0x000000ffff457224 */ /* 0x000fe200020e06a4 */
[----:B------:R-:W-:Y:S01]  /*2e70*/  ISETP.GT.U32.AND P2, PT, R70, R4, PT ;  /* 0x000000044600720c */ /* 0x000fe20003f44070 */
[----:B------:R-:W-:Y:S01]  /*2e80*/  FMUL R80, R80, c[0x0][0x188] ;  /* 0x0000620050507a20 */ /* 0x000fe20000400000 */
[----:B------:R-:W-:Y:S01]  /*2e90*/  ISETP.GT.U32.AND.EX P0, PT, R68, RZ, PT, P0 ;  /* 0x000000ff4400720c */ /* 0x000fe20003f04100 */
[----:B------:R-:W-:Y:S01]  /*2ea0*/  FMUL R82, R82, c[0x0][0x188] ;  /* 0x0000620052527a20 */ /* 0x000fe20000400000 */
[----:B------:R-:W-:Y:S01]  /*2eb0*/  ISETP.GT.U32.AND.EX P3, PT, R68, RZ, PT, P3 ;  /* 0x000000ff4400720c */ /* 0x000fe20003f64130 */
[----:B------:R-:W-:Y:S01]  /*2ec0*/  FMUL R81, R81, c[0x0][0x188] ;  /* 0x0000620051517a20 */ /* 0x000fe20000400000 */
[----:B------:R-:W-:Y:S01]  /*2ed0*/  ISETP.GT.U32.AND.EX P2, PT, R69, RZ, PT, P2 ;  /* 0x000000ff4500720c */ /* 0x000fe20003f44120 */
[----:B------:R-:W-:Y:S01]  /*2ee0*/  FMUL R76, R76, c[0x0][0x188] ;  /* 0x000062004c4c7a20 */ /* 0x000fe20000400000 */
[----:B------:R-:W-:Y:S01]  /*2ef0*/  ISETP.GT.U32.AND.EX P6, PT, R68, RZ, PT, P6 ;  /* 0x000000ff4400720c */ /* 0x000fe20003fc4160 */
[----:B------:R-:W-:Y:S01]  /*2f00*/  FMUL R184, R83, c[0x0][0x188] ;  /* 0x0000620053b87a20 */ /* 0x000fe20000400000 */
[----:B------:R-:W-:-:S02]  /*2f10*/  FSEL R177, R80, -INF , !P0 ;  /* 0xff80000050b17808 */ /* 0x000fc40004000000 */
[----:B------:R-:W-:Y:S02]  /*2f20*/  FSEL R178, R82, -INF , !P3 ;  /* 0xff80000052b27808 */ /* 0x000fe40005800000 */
[----:B------:R-:W-:Y:S02]  /*2f30*/  FSEL R181, R81, -INF , !P2 ;  /* 0xff80000051b57808 */ /* 0x000fe40005000000 */
[----:B------:R-:W-:Y:S01]  /*2f40*/  HMMA.16816.F32 R80, R64, R72, RZ ;  /* 0x000000484050723c */ /* 0x000fe200000018ff */
[C---:B------:R-:W-:Y:S02]  /*2f50*/  ISETP.GT.U32.AND P0, PT, R70.reuse, R215, PT ;  /* 0x000000d74600720c */ /* 0x040fe40003f04070 */
[C---:B------:R-:W-:Y:S02]  /*2f60*/  ISETP.GT.U32.AND P3, PT, R70.reuse, R250, PT ;  /* 0x000000fa4600720c */ /* 0x040fe40003f64070 */
[----:B------:R-:W-:Y:S02]  /*2f70*/  ISETP.GT.U32.AND P4, PT, R70, R251, PT ;  /* 0x000000fb4600720c */ /* 0x000fe40003f84070 */
[----:B------:R-:W-:-:S02]  /*2f80*/  FSEL R180, R76, -INF , !P6 ;  /* 0xff8000004cb47808 */ /* 0x000fc40007000000 */
[----:B------:R-:W-:Y:S01]  /*2f90*/  IADD3 R70, P6, R162, 0x70, RZ ;  /* 0x00000070a2467810 */ /* 0x000fe20007fde0ff */
[----:B------:R-:W-:-:S03]  /*2fa0*/  FMUL R77, R77, c[0x0][0x188] ;  /* 0x000062004d4d7a20 */ /* 0x000fc60000400000 */
[----:B------:R-:W-:Y:S02]  /*2fb0*/  ISETP.GT.U32.AND P2, PT, R70, R4, PT ;  /* 0x000000044600720c */ /* 0x000fe40003f44070 */
[----:B------:R-:W-:Y:S01]  /*2fc0*/  IADD3.X R76, RZ, R164, RZ, P6, !PT ;  /* 0x000000a4ff4c7210 */ /* 0x000fe200037fe4ff */
[----:B------:R-:W-:Y:S01]  /*2fd0*/  FMUL R88, R88, c[0x0][0x188] ;  /* 0x0000620058587a20 */ /* 0x000fe20000400000 */
[C---:B------:R-:W-:Y:S02]  /*2fe0*/  ISETP.GT.U32.AND.EX P0, PT, R69.reuse, RZ, PT, P0 ;  /* 0x000000ff4500720c */ /* 0x040fe40003f04100 */
[----:B------:R-:W-:Y:S02]  /*2ff0*/  ISETP.GT.U32.AND.EX P3, PT, R69, RZ, PT, P3 ;  /* 0x000000ff4500720c */ /* 0x000fe40003f64130 */
[----:B------:R-:W-:Y:S02]  /*3000*/  ISETP.GT.U32.AND.EX P2, PT, R76, RZ, PT, P2 ;  /* 0x000000ff4c00720c */ /* 0x000fe40003f44120 */
[----:B------:R-:W-:-:S02]  /*3010*/  FSEL R184, R184, -INF , !P0 ;  /* 0xff800000b8b87808 */ /* 0x000fc40004000000 */
[----:B------:R-:W-:Y:S02]  /*3020*/  FSEL R183, R77, -INF , !P3 ;  /* 0xff8000004db77808 */ /* 0x000fe40005800000 */
[C---:B------:R-:W-:Y:S02]  /*3030*/  ISETP.GT.U32.AND P6, PT, R70.reuse, R215, PT ;  /* 0x000000d74600720c */ /* 0x040fe40003fc4070 */
[C---:B------:R-:W-:Y:S02]  /*3040*/  ISETP.GT.U32.AND P0, PT, R70.reuse, R250, PT ;  /* 0x000000fa4600720c */ /* 0x040fe40003f04070 */
[----:B------:R-:W-:Y:S02]  /*3050*/  ISETP.GT.U32.AND P3, PT, R70, R251, PT ;  /* 0x000000fb4600720c */ /* 0x000fe40003f64070 */
[----:B------:R-:W-:Y:S02]  /*3060*/  FSEL R182, R88, -INF , !P2 ;  /* 0xff80000058b67808 */ /* 0x000fe40005000000 */
[----:B------:R-:W-:Y:S01]  /*3070*/  IADD3 R70, P2, R162, 0x71, RZ ;  /* 0x00000071a2467810 */ /* 0x000fe20007f5e0ff */
[----:B------:R-:W-:-:S04]  /*3080*/  FMUL R185, R80, c[0x0][0x188] ;  /* 0x0000620050b97a20 */ /* 0x000fc80000400000 */
[----:B------:R-:W-:Y:S01]  /*3090*/  IMAD.X R72, RZ, RZ, R164, P2 ;  /* 0x000000ffff487224 */ /* 0x000fe200010e06a4 */
[----:B------:R-:W-:Y:S01]  /*30a0*/  ISETP.GT.U32.AND P2, PT, R70, R4, PT ;  /* 0x000000044600720c */ /* 0x000fe20003f44070 */
[----:B------:R-:W-:Y:S01]  /*30b0*/  FMUL R90, R90, c[0x0][0x188] ;  /* 0x000062005a5a7a20 */ /* 0x000fe20000400000 */
[C---:B------:R-:W-:Y:S01]  /*30c0*/  ISETP.GT.U32.AND.EX P6, PT, R76.reuse, RZ, PT, P6 ;  /* 0x000000ff4c00720c */ /* 0x040fe20003fc4160 */
[----:B------:R-:W-:Y:S01]  /*30d0*/  FMUL R80, R89, c[0x0][0x188] ;  /* 0x0000620059507a20 */ /* 0x000fe20000400000 */
[----:B------:R-:W-:Y:S02]  /*30e0*/  ISETP.GT.U32.AND.EX P0, PT, R76, RZ, PT, P0 ;  /* 0x000000ff4c00720c */ /* 0x000fe40003f04100 */
[----:B------:R-:W-:Y:S02]  /*30f0*/  ISETP.GT.U32.AND.EX P2, PT, R72, RZ, PT, P2 ;  /* 0x000000ff4800720c */ /* 0x000fe40003f44120 */
[----:B------:R-:W-:Y:S02]  /*3100*/  FSEL R186, R90, -INF , !P6 ;  /* 0xff8000005aba7808 */ /* 0x000fe40007000000 */
[----:B------:R-:W-:-:S02]  /*3110*/  FSEL R185, R185, -INF , !P0 ;  /* 0xff800000b9b97808 */ /* 0x000fc40004000000 */
[----:B------:R-:W-:Y:S02]  /*3120*/  FSEL R80, R80, -INF , !P2 ;  /* 0xff80000050507808 */ /* 0x000fe40005000000 */
[C---:B------:R-:W-:Y:S02]  /*3130*/  ISETP.GT.U32.AND P6, PT, R70.reuse, R215, PT ;  /* 0x000000d74600720c */ /* 0x040fe40003fc4070 */
[C---:B------:R-:W-:Y:S02]  /*3140*/  ISETP.GT.U32.AND P0, PT, R70.reuse, R250, PT ;  /* 0x000000fa4600720c */ /* 0x040fe40003f04070 */
[----:B------:R-:W-:Y:S01]  /*3150*/  ISETP.GT.U32.AND P2, PT, R70, R251, PT ;  /* 0x000000fb4600720c */ /* 0x000fe20003f44070 */
[----:B------:R-:W-:Y:S02]  /*3160*/  FMUL R70, R91, c[0x0][0x188] ;  /* 0x000062005b467a20 */ /* 0x000fe40000400000 */
[----:B0-----:R-:W-:Y:S01]  /*3170*/  HMMA.16816.F32 R88, R116, R86, RZ ;  /* 0x000000567458723c */ /* 0x001fe200000018ff */
[----:B------:R-:W-:Y:S01]  /*3180*/  ISETP.GT.U32.AND.EX P6, PT, R72, RZ, PT, P6 ;  /* 0x000000ff4800720c */ /* 0x000fe20003fc4160 */
[----:B------:R-:W-:Y:S01]  /*3190*/  FMUL R187, R81, c[0x0][0x188] ;  /* 0x0000620051bb7a20 */ /* 0x000fe20000400000 */
[----:B------:R-:W-:-:S02]  /*31a0*/  ISETP.GT.U32.AND.EX P5, PT, R68, RZ, PT, P5 ;  /* 0x000000ff4400720c */ /* 0x000fc40003fa4150 */
[----:B------:R-:W-:Y:S01]  /*31b0*/  ISETP.GT.U32.AND.EX P4, PT, R69, RZ, PT, P4 ;  /* 0x000000ff4500720c */ /* 0x000fe20003f84140 */
[----:B------:R-:W-:Y:S01]  /*31c0*/  IMAD.WIDE R68, R7, 0x2, R132 ;  /* 0x0000000207447825 */ /* 0x000fe200078e0284 */
[----:B------:R-:W-:Y:S02]  /*31d0*/  ISETP.GT.U32.AND.EX P1, PT, R92, RZ, PT, P1 ;  /* 0x000000ff5c00720c */ /* 0x000fe40003f24110 */
[----:B------:R-:W-:Y:S02]  /*31e0*/  FSEL R81, R70, -INF , !P6 ;  /* 0xff80000046517808 */ /* 0x000fe40007000000 */
[----:B------:R-:W-:Y:S01]  /*31f0*/  IADD3 R92, P6, R162, 0x9, RZ ;  /* 0x00000009a25c7810 */ /* 0x000fe20007fde0ff */
[----:B------:R0:W5:Y:S01]  /*3200*/  LDG.E.U16 R69, [R68.64] ;  /* 0x0000000644457981 */ /* 0x000162000c1e1500 */
[----:B------:R-:W-:-:S03]  /*3210*/  ISETP.GT.U32.AND.EX P0, PT, R72, RZ, PT, P0 ;  /* 0x000000ff4800720c */ /* 0x000fc60003f04100 */
[----:B------:R-:W-:Y:S01]  /*3220*/  IMAD.X R77, RZ, RZ, R164, P6 ;  /* 0x000000ffff4d7224 */ /* 0x000fe200030e06a4 */
[----:B------:R-:W-:Y:S01]  /*3230*/  FSEL R187, R187, -INF , !P0 ;  /* 0xff800000bbbb7808 */ /* 0x000fe20004000000 */
[----:B------:R-:W-:Y:S01]  /*3240*/  BAR.SYNC.DEFER_BLOCKING 0x0 ;  /* 0x0000000000007b1d */ /* 0x000fe20000010000 */
[C---:B------:R-:W-:Y:S02]  /*3250*/  ISETP.GT.U32.AND P0, PT, R92.reuse, R4, PT ;  /* 0x000000045c00720c */ /* 0x040fe40003f04070 */
[----:B------:R-:W-:Y:S02]  /*3260*/  ISETP.GT.U32.AND P6, PT, R92, R215, PT ;  /* 0x000000d75c00720c */ /* 0x000fe40003fc4070 */
[----:B------:R-:W-:Y:S01]  /*3270*/  ISETP.GT.U32.AND.EX P0, PT, R77, RZ, PT, P0 ;  /* 0x000000ff4d00720c */ /* 0x000fe20003f04100 */
[----:B------:R-:W-:Y:S01]  /*3280*/  FMUL R73, R89, c[0x0][0x188] ;  /* 0x0000620059497a20 */ /* 0x000fe20000400000 */
[----:B------:R-:W-:Y:S01]  /*3290*/  ISETP.GT.U32.AND.EX P6, PT, R77, RZ, PT, P6 ;  /* 0x000000ff4d00720c */ /* 0x000fe20003fc4160 */
[----:B------:R-:W-:-:S03]  /*32a0*/  FMUL R70, R91, c[0x0][0x188] ;  /* 0x000062005b467a20 */ /* 0x000fc60000400000 */
[----:B------:R-:W-:Y:S02]  /*32b0*/  FSEL R73, R73, -INF , !P0 ;  /* 0xff80000049497808 */ /* 0x000fe40004000000 */
[----:B------:R-:W-:Y:S02]  /*32c0*/  FSEL R70, R70, -INF , !P6 ;  /* 0xff80000046467808 */ /* 0x000fe40007000000 */
[C---:B------:R-:W-:Y:S02]  /*32d0*/  ISETP.GT.U32.AND P0, PT, R92.reuse, R250, PT ;  /* 0x000000fa5c00720c */ /* 0x040fe40003f04070 */
[----:B------:R-:W-:Y:S02]  /*32e0*/  ISETP.GT.U32.AND P6, PT, R92, R251, PT ;  /* 0x000000fb5c00720c */ /* 0x000fe40003fc4070 */
[----:B------:R-:W-:Y:S01]  /*32f0*/  HMMA.16816.F32 R92, R64, R86, RZ ;  /* 0x00000056405c723c */ /* 0x000fe200000018ff */
[----:B------:R-:W-:Y:S01]  /*3300*/  LOP3.LUT R198, R0, 0x10, RZ, 0x3c, !PT ;  /* 0x0000001000c67812 */ /* 0x000fe200078e3cff */
[----:B------:R-:W-:Y:S04]  /*3310*/  STS.U16 [R0+0x1000], R96 ;  /* 0x0010006000007388 */ /* 0x000fe80000000400 */
[----:B---3--:R1:W-:Y:S01]  /*3320*/  STS.U16 [R0+0x1800], R97 ;  /* 0x0018006100007388 */ /* 0x0083e20000000400 */
[----:B------:R-:W-:Y:S01]  /*3330*/  ISETP.GT.U32.AND.EX P2, PT, R72, RZ, PT, P2 ;  /* 0x000000ff4800720c */ /* 0x000fe20003f44120 */
[----:B-1----:R-:W-:Y:S02]  /*3340*/  HMMA.16816.F32 R96, R116, R108, RZ ;  /* 0x0000006c7460723c */ /* 0x002fe400000018ff */
[----:B------:R1:W-:Y:S01]  /*3350*/  STS.U16 [R198+0x1100], R100 ;  /* 0x00110064c6007388 */ /* 0x0003e20000000400 */
[----:B------:R-:W-:-:S13]  /*3360*/  ISETP.GT.U32.AND.EX P0, PT, R77, RZ, PT, P0 ;  /* 0x000000ff4d00720c */ /* 0x000fda0003f04100 */
[----:B------:R-:W-:Y:S01]  /*3370*/  FMUL R72, R93, c[0x0][0x188] ;  /* 0x000062005d487a20 */ /* 0x000fe20000400000 */
[----:B------:R-:W-:Y:S01]  /*3380*/  ISETP.GT.U32.AND.EX P3, PT, R76, RZ, PT, P3 ;  /* 0x000000ff4c00720c */ /* 0x000fe20003f64130 */
[----:B-1----:R-:W-:Y:S03]  /*3390*/  HMMA.16816.F32 R100, R64, R108, RZ ;  /* 0x0000006c4064723c */ /* 0x002fe600000018ff */
[----:B------:R-:W-:Y:S01]  /*33a0*/  FSEL R72, R72, -INF , !P0 ;  /* 0xff80000048487808 */ /* 0x000fe20004000000 */
[----:B------:R-:W-:Y:S01]  /*33b0*/  FMUL R95, R95, c[0x0][0x188] ;  /* 0x000062005f5f7a20 */ /* 0x000fe20000400000 */
[----:B------:R-:W-:Y:S02]  /*33c0*/  IADD3 R76, P0, R162, 0x41, RZ ;  /* 0x00000041a24c7810 */ /* 0x000fe40007f1e0ff */
[----:B------:R-:W-:Y:S02]  /*33d0*/  ISETP.GT.U32.AND.EX P6, PT, R77, RZ, PT, P6 ;  /* 0x000000ff4d00720c */ /* 0x000fe40003fc4160 */
[----:B------:R-:W-:-:S02]  /*33e0*/  LOP3.LUT R193, R0, 0x20, RZ, 0x3c, !PT ;  /* 0x0000002000c17812 */ /* 0x000fc400078e3cff */
[----:B------:R-:W-:Y:S01]  /*33f0*/  LOP3.LUT R192, R0, 0x30, RZ, 0x3c, !PT ;  /* 0x0000003000c07812 */ /* 0x000fe200078e3cff */
[----:B------:R-:W-:Y:S01]  /*3400*/  IMAD.X R77, RZ, RZ, R164, P0 ;  /* 0x000000ffff4d7224 */ /* 0x000fe200000e06a4 */
[----:B0-----:R-:W-:Y:S01]  /*3410*/  FSEL R68, R95, -INF , !P6 ;  /* 0xff8000005f447808 */ /* 0x001fe20007000000 */
[----:B----4-:R-:W-:Y:S01]  /*3420*/  STS.U16 [R198+0x1900], R106 ;  /* 0x0019006ac6007388 */ /* 0x010fe20000000400 */
[----:B------:R-:W-:-:S03]  /*3430*/  ISETP.GT.U32.AND P6, PT, R76, R4, PT ;  /* 0x000000044c00720c */ /* 0x000fc60003fc4070 */
[----:B------:R-:W-:Y:S01]  /*3440*/  STS.U16 [R193+0x1200], R104 ;  /* 0x00120068c1007388 */ /* 0x000fe20000000400 */
[----:B------:R-:W-:-:S03]  /*3450*/  FMUL R91, R97, c[0x0][0x188] ;  /* 0x00006200615b7a20 */ /* 0x000fc60000400000 */
[----:B------:R-:W-:Y:S01]  /*3460*/  STS.U16 [R193+0x1a00], R107 ;  /* 0x001a006bc1007388 */ /* 0x000fe20000000400 */
[----:B------:R-:W-:-:S03]  /*3470*/  ISETP.GT.U32.AND.EX P6, PT, R77, RZ, PT, P6 ;  /* 0x000000ff4d00720c */ /* 0x000fc60003fc4160 */
[----:B--2---:R0:W-:Y:S01]  /*3480*/  STS.U16 [R192+0x1300], R105 ;  /* 0x00130069c0007388 */ /* 0x0041e20000000400 */
[C---:B------:R-:W-:Y:S01]  /*3490*/  ISETP.GT.U32.AND P0, PT, R76.reuse, R215, PT ;  /* 0x000000d74c00720c */ /* 0x040fe20003f04070 */
[----:B------:R-:W-:Y:S01]  /*34a0*/  FMUL R89, R99, c[0x0][0x188] ;  /* 0x0000620063597a20 */ /* 0x000fe20000400000 */
[----:B------:R-:W-:Y:S01]  /*34b0*/  FSEL R91, R91, -INF , !P6 ;  /* 0xff8000005b5b7808 */ /* 0x000fe20007000000 */
[----:B0-----:R-:W-:Y:S01]  /*34c0*/  HMMA.16816.F32 R104, R116, R110, RZ ;  /* 0x0000006e7468723c */ /* 0x001fe200000018ff */
[----:B------:R-:W-:Y:S02]  /*34d0*/  ISETP.GT.U32.AND P6, PT, R76, R250, PT ;  /* 0x000000fa4c00720c */ /* 0x000fe40003fc4070 */
[----:B------:R-:W-:Y:S01]  /*34e0*/  ISETP.GT.U32.AND.EX P0, PT, R77, RZ, PT, P0 ;  /* 0x000000ff4d00720c */ /* 0x000fe20003f04100 */
[----:B------:R-:W-:Y:S01]  /*34f0*/  FMUL R93, R101, c[0x0][0x188] ;  /* 0x00006200655d7a20 */ /* 0x000fe20000400000 */
[----:B------:R-:W-:-:S03]  /*3500*/  ISETP.GT.U32.AND.EX P6, PT, R77, RZ, PT, P6 ;  /* 0x000000ff4d00720c */ /* 0x000fc60003fc4160 */
[----:B------:R-:W-:Y:S01]  /*3510*/  HMMA.16816.F32 R108, R64, R110, RZ ;  /* 0x0000006e406c723c */ /* 0x000fe200000018ff */
[----:B------:R-:W-:Y:S02]  /*3520*/  FSEL R89, R89, -INF , !P0 ;  /* 0xff80000059597808 */ /* 0x000fe40004000000 */
[----:B------:R-:W-:Y:S02]  /*3530*/  LOP3.LUT R198, R0, 0x40, RZ, 0x3c, !PT ;  /* 0x0000004000c67812 */ /* 0x000fe400078e3cff */
[----:B------:R-:W-:Y:S01]  /*3540*/  ISETP.GT.U32.AND P0, PT, R76, R251, PT ;  /* 0x000000fb4c00720c */ /* 0x000fe20003f04070 */
[----:B------:R0:W-:Y:S01]  /*3550*/  STS.U16 [R192+0x1b00], R191 ;  /* 0x001b00bfc0007388 */ /* 0x0001e20000000400 */
[----:B------:R-:W-:Y:S01]  /*3560*/  LOP3.LUT R193, R0, 0x50, RZ, 0x3c, !PT ;  /* 0x0000005000c17812 */ /* 0x000fe200078e3cff */
[----:B------:R-:W-:Y:S01]  /*3570*/  FMUL R95, R103, c[0x0][0x188] ;  /* 0x00006200675f7a20 */ /* 0x000fe20000400000 */
[----:B------:R-:W-:Y:S01]  /*3580*/  FSEL R93, R93, -INF , !P6 ;  /* 0xff8000005d5d7808 */ /* 0x000fe20007000000 */
[----:B------:R-:W-:Y:S01]  /*3590*/  STS.U16 [R198+0x1400], R190 ;  /* 0x001400bec6007388 */ /* 0x000fe20000000400 */
[----:B------:R-:W-:-:S02]  /*35a0*/  IADD3 R76, P6, R162, 0x49, RZ ;  /* 0x00000049a24c7810 */ /* 0x000fc40007fde0ff */
[----:B------:R-:W-:Y:S01]  /*35b0*/  ISETP.GT.U32.AND.EX P0, PT, R77, RZ, PT, P0 ;  /* 0x000000ff4d00720c */ /* 0x000fe20003f04100 */
[----:B------:R-:W-:Y:S01]  /*35c0*/  STS.U16 [R198+0x1c00], R113 ;  /* 0x001c0071c6007388 */ /* 0x000fe20000000400 */
[----:B0-----:R-:W-:-:S03]  /*35d0*/  LOP3.LUT R192, R0, 0x60, RZ, 0x3c, !PT ;  /* 0x0000006000c07812 */ /* 0x001fc600078e3cff */
[----:B------:R-:W-:Y:S01]  /*35e0*/  STS.U16 [R193+0x1500], R112 ;  /* 0x00150070c1007388 */ /* 0x000fe20000000400 */
[----:B------:R-:W-:Y:S01]  /*35f0*/  FSEL R95, R95, -INF , !P0 ;  /* 0xff8000005f5f7808 */ /* 0x000fe20004000000 */
[----:B------:R-:W-:Y:S02]  /*3600*/  IMAD.X R77, RZ, RZ, R164, P6 ;  /* 0x000000ffff4d7224 */ /* 0x000fe400030e06a4 */
[----:B------:R-:W-:Y:S01]  /*3610*/  STS.U16 [R193+0x1d00], R114 ;  /* 0x001d0072c1007388 */ /* 0x000fe20000000400 */
[----:B------:R-:W-:-:S03]  /*3620*/  ISETP.GT.U32.AND P0, PT, R76, R4, PT ;  /* 0x000000044c00720c */ /* 0x000fc60003f04070 */
[----:B------:R0:W-:Y:S01]  /*3630*/  STS.U16 [R192+0x1600], R115 ;  /* 0x00160073c0007388 */ /* 0x0001e20000000400 */
[----:B------:R-:W-:Y:S01]  /*3640*/  FMUL R97, R105, c[0x0][0x188] ;  /* 0x0000620069617a20 */ /* 0x000fe20000400000 */
[----:B------:R-:W-:Y:S02]  /*3650*/  ISETP.GT.U32.AND P6, PT, R76, R215, PT ;  /* 0x000000d74c00720c */ /* 0x000fe40003fc4070 */
[----:B------:R-:W-:Y:S01]  /*3660*/  ISETP.GT.U32.AND.EX P0, PT, R77, RZ, PT, P0 ;  /* 0x000000ff4d00720c */ /* 0x000fe20003f04100 */
[----:B0-----:R-:W-:Y:S01]  /*3670*/  HMMA.16816.F32 R112, R116, R84, RZ ;  /* 0x000000547470723c */ /* 0x001fe200000018ff */
[----:B------:R-:W-:-:S07]  /*3680*/  FMUL R99, R107, c[0x0][0x188] ;  /* 0x000062006b637a20 */ /* 0x000fce0000400000 */
[----:B------:R-:W-:Y:S01]  /*3690*/  HMMA.16816.F32 R116, R116, R74, RZ ;  /* 0x0000004a7474723c */ /* 0x000fe200000018ff */
[----:B------:R-:W-:Y:S02]  /*36a0*/  ISETP.GT.U32.AND.EX P6, PT, R77, RZ, PT, P6 ;  /* 0x000000ff4d00720c */ /* 0x000fe40003fc4160 */
[----:B------:R-:W-:Y:S02]  /*36b0*/  FSEL R97, R97, -INF , !P0 ;  /* 0xff80000061617808 */ /* 0x000fe40004000000 */
[----:B------:R-:W-:-:S03]  /*36c0*/  ISETP.GT.U32.AND P0, PT, R76, R250, PT ;  /* 0x000000fa4c00720c */ /* 0x000fc60003f04070 */
[----:B------:R-:W-:Y:S01]  /*36d0*/  HMMA.16816.F32 R84, R64, R84, RZ ;  /* 0x000000544054723c */ /* 0x000fe200000018ff */
[----:B------:R-:W-:Y:S01]  /*36e0*/  FSEL R99, R99, -INF , !P6 ;  /* 0xff80000063637808 */ /* 0x000fe20007000000 */
[----:B------:R-:W-:Y:S01]  /*36f0*/  FMUL R103, R109, c[0x0][0x188] ;  /* 0x000062006d677a20 */ /* 0x000fe20000400000 */
[----:B------:R-:W-:Y:S02]  /*3700*/  ISETP.GT.U32.AND P6, PT, R76, R251, PT ;  /* 0x000000fb4c00720c */ /* 0x000fe40003fc4070 */
[----:B------:R-:W-:-:S03]  /*3710*/  ISETP.GT.U32.AND.EX P0, PT, R77, RZ, PT, P0 ;  /* 0x000000ff4d00720c */ /* 0x000fc60003f04100 */
[----:B------:R-:W-:Y:S01]  /*3720*/  HMMA.16816.F32 R64, R64, R74, RZ ;  /* 0x0000004a4040723c */ /* 0x000fe200000018ff */
[----:B------:R-:W-:Y:S01]  /*3730*/  FMUL R101, R111, c[0x0][0x188] ;  /* 0x000062006f657a20 */ /* 0x000fe20000400000 */
[----:B------:R-:W-:Y:S02]  /*3740*/  ISETP.GT.U32.AND.EX P6, PT, R77, RZ, PT, P6 ;  /* 0x000000ff4d00720c */ /* 0x000fe40003fc4160 */
[----:B------:R-:W-:-:S03]  /*3750*/  FSEL R103, R103, -INF , !P0 ;  /* 0xff80000067677808 */ /* 0x000fc60004000000 */
[----:B------:R-:W-:Y:S02]  /*3760*/  IADD3 R74, P0, R162, 0x78, RZ ;  /* 0x00000078a24a7810 */ /* 0x000fe40007f1e0ff */
[----:B------:R-:W-:Y:S02]  /*3770*/  FSEL R101, R101, -INF , !P6 ;  /* 0xff80000065657808 */ /* 0x000fe40007000000 */
[----:B------:R-:W-:Y:S02]  /*3780*/  ISETP.GT.U32.AND P6, PT, R74, R4, PT ;  /* 0x000000044a00720c */ /* 0x000fe40003fc4070 */
[----:B------:R-:W-:Y:S01]  /*3790*/  IADD3.X R75, RZ, R164, RZ, P0, !PT ;  /* 0x000000a4ff4b7210 */ /* 0x000fe200007fe4ff */
[----:B------:R-:W-:-:S03]  /*37a0*/  FMUL R105, R116, c[0x0][0x188] ;  /* 0x0000620074697a20 */ /* 0x000fc60000400000 */
[----:B------:R-:W-:-:S04]  /*37b0*/  ISETP.GT.U32.AND.EX P6, PT, R75, RZ, PT, P6 ;  /* 0x000000ff4b00720c */ /* 0x000fc80003fc4160 */
[----:B------:R-:W-:Y:S02]  /*37c0*/  FSEL R105, R105, -INF , !P6 ;  /* 0xff80000069697808 */ /* 0x000fe40007000000 */
[----:B------:R-:W-:Y:S01]  /*37d0*/  ISETP.GT.U32.AND P6, PT, R74, R250, PT ;  /* 0x000000fa4a00720c */ /* 0x000fe20003fc4070 */
[----:B------:R-:W-:Y:S01]  /*37e0*/  FMUL R64, R64, c[0x0][0x188] ;  /* 0x0000620040407a20 */ /* 0x000fe20000400000 */
[----:B------:R-:W-:Y:S02]  /*37f0*/  ISETP.GT.U32.AND P0, PT, R74, R215, PT ;  /* 0x000000d74a00720c */ /* 0x000fe40003f04070 */
[C---:B------:R-:W-:Y:S01]  /*3800*/  ISETP.GT.U32.AND.EX P6, PT, R75.reuse, RZ, PT, P6 ;  /* 0x000000ff4b00720c */ /* 0x040fe20003fc4160 */
[----:B------:R-:W-:Y:S01]  /*3810*/  FMUL R107, R118, c[0x0][0x188] ;  /* 0x00006200766b7a20 */ /* 0x000fe20000400000 */
[----:B------:R-:W-:Y:S02]  /*3820*/  ISETP.GT.U32.AND.EX P0, PT, R75, RZ, PT, P0 ;  /* 0x000000ff4b00720c */ /* 0x000fe40003f04100 */
[----:B------:R-:W-:-:S02]  /*3830*/  FSEL R109, R64, -INF , !P6 ;  /* 0xff800000406d7808 */ /* 0x000fc40007000000 */
[----:B------:R-:W-:Y:S02]  /*3840*/  IADD3 R77, P6, R162, 0x8, RZ ;  /* 0x00000008a24d7810 */ /* 0x000fe40007fde0ff */
[----:B------:R-:W-:Y:S02]  /*3850*/  FSEL R107, R107, -INF , !P0 ;  /* 0xff8000006b6b7808 */ /* 0x000fe40004000000 */
[----:B------:R-:W-:Y:S01]  /*3860*/  ISETP.GT.U32.AND P0, PT, R74, R251, PT ;  /* 0x000000fb4a00720c */ /* 0x000fe20003f04070 */
[----:B------:R-:W-:Y:S01]  /*3870*/  IMAD.X R74, RZ, RZ, R164, P6 ;  /* 0x000000ffff4a7224 */ /* 0x000fe200030e06a4 */
[----:B------:R-:W-:Y:S02]  /*3880*/  ISETP.GT.U32.AND P6, PT, R77, R4, PT ;  /* 0x000000044d00720c */ /* 0x000fe40003fc4070 */
[----:B------:R-:W-:Y:S01]  /*3890*/  ISETP.GT.U32.AND.EX P0, PT, R75, RZ, PT, P0 ;  /* 0x000000ff4b00720c */ /* 0x000fe20003f04100 */
[----:B------:R-:W-:Y:S01]  /*38a0*/  FMUL R75, R88, c[0x0][0x188] ;  /* 0x00006200584b7a20 */ /* 0x000fe20000400000 */
[----:B------:R-:W-:-:S04]  /*38b0*/  ISETP.GT.U32.AND.EX P6, PT, R74, RZ, PT, P6 ;  /* 0x000000ff4a00720c */ /* 0x000fc80003fc4160 */
[----:B------:R-:W-:Y:S02]  /*38c0*/  FSEL R75, R75, -INF , !P6 ;  /* 0xff8000004b4b7808 */ /* 0x000fe40007000000 */
[----:B------:R-:W-:Y:S01]  /*38d0*/  ISETP.GT.U32.AND P6, PT, R77, R250, PT ;  /* 0x000000fa4d00720c */ /* 0x000fe20003fc4070 */
[----:B------:R-:W-:-:S03]  /*38e0*/  FMUL R64, R92, c[0x0][0x188] ;  /* 0x000062005c407a20 */ /* 0x000fc60000400000 */
[----:B------:R-:W-:-:S04]  /*38f0*/  ISETP.GT.U32.AND.EX P6, PT, R74, RZ, PT, P6 ;  /* 0x000000ff4a00720c */ /* 0x000fc80003fc4160 */
[----:B------:R-:W-:Y:S02]  /*3900*/  FSEL R64, R64, -INF , !P6 ;  /* 0xff80000040407808 */ /* 0x000fe40007000000 */
[----:B------:R-:W-:-:S04]  /*3910*/  ISETP.GT.U32.AND P6, PT, R77, R251, PT ;  /* 0x000000fb4d00720c */ /* 0x000fc80003fc4070 */
[----:B------:R-:W-:Y:S01]  /*3920*/  ISETP.GT.U32.AND.EX P6, PT, R74, RZ, PT, P6 ;  /* 0x000000ff4a00720c */ /* 0x000fe20003fc4160 */
[----:B------:R-:W-:-:S05]  /*3930*/  FMUL R74, R94, c[0x0][0x188] ;  /* 0x000062005e4a7a20 */ /* 0x000fca0000400000 */
[----:B------:R-:W-:Y:S02]  /*3940*/  FSEL R74, R74, -INF , !P6 ;  /* 0xff8000004a4a7808 */ /* 0x000fe40007000000 */
[----:B------:R-:W-:Y:S01]  /*3950*/  IADD3 R76, P6, R162, 0x40, RZ ;  /* 0x00000040a24c7810 */ /* 0x000fe20007fde0ff */
[----:B------:R-:W-:-:S04]  /*3960*/  FMUL R88, R96, c[0x0][0x188] ;  /* 0x0000620060587a20 */ /* 0x000fc80000400000 */
[----:B------:R-:W-:Y:S01]  /*3970*/  IMAD.X R77, RZ, RZ, R164, P6 ;  /* 0x000000ffff4d7224 */ /* 0x000fe200030e06a4 */
[----:B------:R-:W-:-:S04]  /*3980*/  ISETP.GT.U32.AND P6, PT, R76, R4, PT ;  /* 0x000000044c00720c */ /* 0x000fc80003fc4070 */
[----:B------:R-:W-:-:S04]  /*3990*/  ISETP.GT.U32.AND.EX P6, PT, R77, RZ, PT, P6 ;  /* 0x000000ff4d00720c */ /* 0x000fc80003fc4160 */
[----:B------:R-:W-:Y:S02]  /*39a0*/  FSEL R88, R88, -INF , !P6 ;  /* 0xff80000058587808 */ /* 0x000fe40007000000 */
[----:B------:R-:W-:Y:S01]  /*39b0*/  ISETP.GT.U32.AND P6, PT, R76, R215, PT ;  /* 0x000000d74c00720c */ /* 0x000fe20003fc4070 */
[----:B------:R-:W-:-:S03]  /*39c0*/  FMUL R92, R98, c[0x0][0x188] ;  /* 0x00006200625c7a20 */ /* 0x000fc60000400000 */
[----:B------:R-:W-:-:S04]  /*39d0*/  ISETP.GT.U32.AND.EX P6, PT, R77, RZ, PT, P6 ;  /* 0x000000ff4d00720c */ /* 0x000fc80003fc4160 */
[----:B------:R-:W-:Y:S02]  /*39e0*/  FSEL R92, R92, -INF , !P6 ;  /* 0xff8000005c5c7808 */ /* 0x000fe40007000000 */
[----:B------:R-:W-:Y:S01]  /*39f0*/  ISETP.GT.U32.AND P6, PT, R76, R251, PT ;  /* 0x000000fb4c00720c */ /* 0x000fe20003fc4070 */
[----:B------:R-:W-:-:S03]  /*3a00*/  FMUL R94, R102, c[0x0][0x188] ;  /* 0x00006200665e7a20 */ /* 0x000fc60000400000 */
[----:B------:R-:W-:-:S04]  /*3a10*/  ISETP.GT.U32.AND.EX P6, PT, R77, RZ, PT, P6 ;  /* 0x000000ff4d00720c */ /* 0x000fc80003fc4160 */
        /* <DEDUP_REMOVED lines=13> */
[----:B------:R-:W-:Y:S01]  /*3af0*/  ISETP.GT.U32.AND.EX P6, PT, R76, RZ, PT, P6 ;  /* 0x000000ff4c00720c */ /* 0x000fe20003fc4160 */
[----:B------:R-:W-:-:S03]  /*3b00*/  FMUL R77, R90, c[0x0][0x188] ;  /* 0x000062005a4d7a20 */ /* 0x000fc60000400000 */
[----:B------:R-:W-:Y:S02]  /*3b10*/  FSEL R102, R102, -INF , !P6 ;  /* 0xff80000066667808 */ /* 0x000fe40007000000 */
[----:B------:R-:W-:Y:S01]  /*3b20*/  ISETP.GT.U32.AND P6, PT, R162, R4, PT ;  /* 0x00000004a200720c */ /* 0x000fe20003fc4070 */
[----:B------:R-:W-:Y:S02]  /*3b30*/  FMUL R106, R112, c[0x0][0x188] ;  /* 0x00006200706a7a20 */ /* 0x000fe40000400000 */
[----:B------:R-:W-:Y:S01]  /*3b40*/  FMUL R100, R100, c[0x0][0x188] ;  /* 0x0000620064647a20 */ /* 0x000fe20000400000 */
[----:B------:R-:W-:Y:S01]  /*3b50*/  ISETP.GT.U32.AND.EX P6, PT, R164, RZ, PT, P6 ;  /* 0x000000ffa400720c */ /* 0x000fe20003fc4160 */
[----:B------:R-:W-:-:S03]  /*3b60*/  FMUL R90, R110, c[0x0][0x188] ;  /* 0x000062006e5a7a20 */ /* 0x000fc60000400000 */
[----:B------:R-:W-:Y:S02]  /*3b70*/  FSEL R106, R106, -INF , !P6 ;  /* 0xff8000006a6a7808 */ /* 0x000fe40007000000 */
[----:B------:R-:W-:Y:S02]  /*3b80*/  FSEL R77, R77, -INF , !P6 ;  /* 0xff8000004d4d7808 */ /* 0x000fe40007000000 */
[----:B------:R-:W-:Y:S02]  /*3b90*/  FSEL R100, R100, -INF , !P6 ;  /* 0xff80000064647808 */ /* 0x000fe40007000000 */
[----:B------:R-:W-:Y:S02]  /*3ba0*/  FSEL R90, R90, -INF , !P6 ;  /* 0xff8000005a5a7808 */ /* 0x000fe40007000000 */
[----:B------:R-:W-:Y:S01]  /*3bb0*/  ISETP.GE.U32.AND P6, PT, R162, R4, PT ;  /* 0x00000004a200720c */ /* 0x000fe20003fc6070 */
[----:B------:R-:W-:-:S03]  /*3bc0*/  FMUL R108, R113, c[0x0][0x188] ;  /* 0x00006200716c7a20 */ /* 0x000fc60000400000 */
[----:B------:R-:W-:-:S04]  /*3bd0*/  ISETP.GE.U32.AND.EX P6, PT, R164, RZ, PT, P6 ;  /* 0x000000ffa400720c */ /* 0x000fc80003fc6160 */
[----:B------:R-:W-:Y:S02]  /*3be0*/  FSEL R108, R108, -INF , !P6 ;  /* 0xff8000006c6c7808 */ /* 0x000fe40007000000 */
[----:B------:R-:W-:Y:S01]  /*3bf0*/  ISETP.GT.U32.AND P6, PT, R162, R215, PT ;  /* 0x000000d7a200720c */ /* 0x000fe20003fc4070 */
[----:B------:R-:W-:-:S03]  /*3c00*/  FMUL R110, R114, c[0x0][0x188] ;  /* 0x00006200726e7a20 */ /* 0x000fc60000400000 */
[----:B------:R-:W-:-:S04]  /*3c10*/  ISETP.GT.U32.AND.EX P6, PT, R164, RZ, PT, P6 ;  /* 0x000000ffa400720c */ /* 0x000fc80003fc4160 */
        /* <DEDUP_REMOVED lines=20> */
[----:B------:R-:W-:Y:S01]  /*3d60*/  ISETP.GE.U32.AND P6, PT, R162, R251, PT ;  /* 0x000000fba200720c */ /* 0x000fe20003fc6070 */
[----:B------:R-:W-:Y:S03]  /*3d70*/  STS.U16 [R192+0x1e00], R189 ;  /* 0x001e00bdc0007388 */ /* 0x000fe60000000400 */
[----:B------:R-:W-:Y:S01]  /*3d80*/  ISETP.GE.U32.AND.EX P6, PT, R164, RZ, PT, P6 ;  /* 0x000000ffa400720c */ /* 0x000fe20003fc6160 */
[----:B------:R0:W-:Y:S01]  /*3d90*/  STS.U16 [R252+0x1700], R188 ;  /* 0x001700bcfc007388 */ /* 0x0001e20000000400 */
[----:B------:R-:W-:Y:S01]  /*3da0*/  FMUL R117, R117, c[0x0][0x188] ;  /* 0x0000620075757a20 */ /* 0x000fe20000400000 */
[----:B------:R-:W-:Y:S02]  /*3db0*/  FMNMX R112, R106, R108, !PT ;  /* 0x0000006c6a707209 */ /* 0x000fe40007800000 */
[----:B0-----:R-:W-:-:S02]  /*3dc0*/  FSEL R188, R87, -INF , !P6 ;  /* 0xff80000057bc7808 */ /* 0x001fc40007000000 */
[----:B------:R-:W-:-:S04]  /*3dd0*/  ISETP.GT.U32.AND P6, PT, R86, R4, PT ;  /* 0x000000045600720c */ /* 0x000fc80003fc4070 */
[----:B------:R-:W-:-:S04]  /*3de0*/  ISETP.GT.U32.AND.EX P6, PT, R104, RZ, PT, P6 ;  /* 0x000000ff6800720c */ /* 0x000fc80003fc4160 */
[----:B------:R-:W-:Y:S02]  /*3df0*/  FSEL R193, R117, -INF , !P6 ;  /* 0xff80000075c17808 */ /* 0x000fe40007000000 */
[----:B------:R-:W-:Y:S01]  /*3e00*/  ISETP.GT.U32.AND P6, PT, R86, R215, PT ;  /* 0x000000d75600720c */ /* 0x000fe20003fc4070 */
[----:B------:R-:W-:Y:S01]  /*3e10*/  FMUL R84, R119, c[0x0][0x188] ;  /* 0x0000620077547a20 */ /* 0x000fe20000400000 */
[----:B------:R-:W-:Y:S02]  /*3e20*/  FMNMX R112, R75, R112, !PT ;  /* 0x000000704b707209 */ /* 0x000fe40007800000 */
[----:B------:R-:W-:Y:S02]  /*3e30*/  ISETP.GT.U32.AND.EX P6, PT, R104, RZ, PT, P6 ;  /* 0x000000ff6800720c */ /* 0x000fe40003fc4160 */
[----:B------:R-:W-:Y:S02]  /*3e40*/  FMNMX R85, R73, R112, !PT ;  /* 0x0000007049557209 */ /* 0x000fe40007800000 */
[----:B------:R-:W-:-:S02]  /*3e50*/  FSEL R84, R84, -INF , !P6 ;  /* 0xff80000054547808 */ /* 0x000fc40007000000 */
[----:B------:R-:W-:Y:S02]  /*3e60*/  ISETP.GT.U32.AND P6, PT, R86, R250, PT ;  /* 0x000000fa5600720c */ /* 0x000fe40003fc4070 */
[----:B------:R-:W-:Y:S01]  /*3e70*/  FMNMX R87, R32, R85, !PT ;  /* 0x0000005520577209 */ /* 0x000fe20007800000 */
[----:B------:R-:W-:Y:S01]  /*3e80*/  FMUL R65, R65, c[0x0][0x188] ;  /* 0x0000620041417a20 */ /* 0x000fe20000400000 */
[----:B------:R-:W-:Y:S02]  /*3e90*/  ISETP.GT.U32.AND.EX P6, PT, R104, RZ, PT, P6 ;  /* 0x000000ff6800720c */ /* 0x000fe40003fc4160 */
[----:B------:R-:W-:Y:S02]  /*3ea0*/  FMNMX R87, R40, R87, !PT ;  /* 0x0000005728577209 */ /* 0x000fe40007800000 */
[----:B------:R-:W-:Y:S02]  /*3eb0*/  FSEL R85, R65, -INF , !P6 ;  /* 0xff80000041557808 */ /* 0x000fe40007000000 */
[----:B------:R-:W-:-:S02]  /*3ec0*/  ISETP.GT.U32.AND P6, PT, R86, R251, PT ;  /* 0x000000fb5600720c */ /* 0x000fc40003fc4070 */
[----:B------:R-:W-:Y:S02]  /*3ed0*/  FMNMX R87, R18, R87, !PT ;  /* 0x0000005712577209 */ /* 0x000fe40007800000 */
[----:B------:R-:W-:Y:S02]  /*3ee0*/  FMNMX R86, R110, R115, !PT ;  /* 0x000000736e567209 */ /* 0x000fe40007800000 */
[----:B------:R-:W-:Y:S02]  /*3ef0*/  FMNMX R87, R38, R87, !PT ;  /* 0x0000005726577209 */ /* 0x000fe40007800000 */
[----:B------:R-:W-:Y:S02]  /*3f00*/  FMNMX R65, R77, R86, !PT ;  /* 0x000000564d417209 */ /* 0x000fe40007800000 */
[----:B------:R-:W-:Y:S02]  /*3f10*/  FMNMX R87, R26, R87, !PT ;  /* 0x000000571a577209 */ /* 0x000fe40007800000 */
[----:B------:R-:W-:-:S02]  /*3f20*/  FMNMX R65, R70, R65, !PT ;  /* 0x0000004146417209 */ /* 0x000fc40007800000 */
[----:B------:R-:W-:Y:S02]  /*3f30*/  FMNMX R87, R36, R87, !PT ;  /* 0x0000005724577209 */ /* 0x000fe40007800000 */
[----:B------:R-:W-:Y:S02]  /*3f40*/  FMNMX R86, R16, R65, !PT ;  /* 0x0000004110567209 */ /* 0x000fe40007800000 */
[----:B------:R-:W-:Y:S02]  /*3f50*/  ISETP.GT.U32.AND.EX P6, PT, R104, RZ, PT, P6 ;  /* 0x000000ff6800720c */ /* 0x000fe40003fc4160 */
[----:B------:R-:W-:Y:S02]  /*3f60*/  FMNMX R104, R28, R87, !PT ;  /* 0x000000571c687209 */ /* 0x000fe40007800000 */
[----:B------:R-:W-:Y:S02]  /*3f70*/  FMNMX R65, R39, R86, !PT ;  /* 0x0000005627417209 */ /* 0x000fe40007800000 */
[----:B------:R-:W-:-:S02]  /*3f80*/  FMNMX R104, R43, R104, !PT ;  /* 0x000000682b687209 */ /* 0x000fc40007800000 */
        /* <DEDUP_REMOVED lines=64> */
[----:B------:R-:W-:Y:S01]  /*4390*/  FMNMX R112, R103, R112, !PT ;  /* 0x0000007067707209 */ /* 0x000fe20007800000 */
[----:B------:R-:W0:Y:S03]  /*43a0*/  SHFL.BFLY PT, R86, R65, 0x2, 0x1f ;  /* 0x0c401f0041567f89 */ /* 0x000e2600000e0000 */
[----:B------:R-:W-:Y:S01]  /*43b0*/  FMNMX R112, R151, R112, !PT ;  /* 0x0000007097707209 */ /* 0x000fe20007800000 */
[----:B------:R-:W1:Y:S03]  /*43c0*/  SHFL.BFLY PT, R104, R87, 0x2, 0x1f ;  /* 0x0c401f0057687f89 */ /* 0x000e6600000e0000 */
[----:B------:R-:W-:-:S04]  /*43d0*/  FMNMX R112, R155, R112, !PT ;  /* 0x000000709b707209 */ /* 0x000fc80007800000 */
[----:B------:R-:W-:-:S04]  /*43e0*/  FMNMX R112, R159, R112, !PT ;  /* 0x000000709f707209 */ /* 0x000fc80007800000 */
[----:B------:R-:W-:-:S04]  /*43f0*/  FMNMX R112, R171, R112, !PT ;  /* 0x00000070ab707209 */ /* 0x000fc80007800000 */
[----:B------:R-:W-:-:S04]  /*4400*/  FMNMX R112, R173, R112, !PT ;  /* 0x00000070ad707209 */ /* 0x000fc80007800000 */
[----:B------:R-:W-:Y:S02]  /*4410*/  FMNMX R113, R179, R112, !PT ;  /* 0x00000070b3717209 */ /* 0x000fe40007800000 */
[----:B0-----:R-:W-:Y:S02]  /*4420*/  FMNMX R86, R65, R86, !PT ;  /* 0x0000005641567209 */ /* 0x001fe40007800000 */
[----:B-1----:R-:W-:Y:S02]  /*4430*/  FMNMX R65, R87, R104, !PT ;  /* 0x0000006857417209 */ /* 0x002fe40007800000 */
[----:B------:R-:W-:-:S04]  /*4440*/  FMNMX R104, R180, R113, !PT ;  /* 0x00000071b4687209 */ /* 0x000fc80007800000 */
[----:B------:R-:W-:-:S04]  /*4450*/  FMNMX R104, R183, R104, !PT ;  /* 0x00000068b7687209 */ /* 0x000fc80007800000 */
[----:B------:R-:W-:-:S04]  /*4460*/  FMNMX R104, R185, R104, !PT ;  /* 0x00000068b9687209 */ /* 0x000fc80007800000 */
[----:B------:R-:W-:-:S04]  /*4470*/  FMNMX R104, R187, R104, !PT ;  /* 0x00000068bb687209 */ /* 0x000fc80007800000 */
[----:B------:R-:W-:-:S04]  /*4480*/  FMNMX R104, R109, R104, !PT ;  /* 0x000000686d687209 */ /* 0x000fc80007800000 */
[----:B------:R-:W-:Y:S01]  /*4490*/  FMNMX R112, R85, R104, !PT ;  /* 0x0000006855707209 */ /* 0x000fe20007800000 */
[----:B------:R-:W0:Y:S04]  /*44a0*/  SHFL.BFLY PT, R113, R86, 0x1, 0x1f ;  /* 0x0c201f0056717f89 */ /* 0x000e2800000e0000 */
[----:B------:R-:W1:Y:S01]  /*44b0*/  SHFL.BFLY PT, R87, R112, 0x2, 0x1f ;  /* 0x0c401f0070577f89 */ /* 0x000e6200000e0000 */
[----:B0-----:R-:W-:Y:S02]  /*44c0*/  FMNMX R104, R86, R113, !PT ;  /* 0x0000007156687209 */ /* 0x001fe40007800000 */
[----:B-1----:R-:W-:-:S05]  /*44d0*/  FMNMX R113, R112, R87, !PT ;  /* 0x0000005770717209 */ /* 0x002fca0007800000 */
[----:B------:R-:W0:Y:S01]  /*44e0*/  SHFL.BFLY PT, R86, R113, 0x1, 0x1f ;  /* 0x0c201f0071567f89 */ /* 0x000e2200000e0000 */
[----:B------:R-:W-:-:S03]  /*44f0*/  FMNMX R87, R76, R188, !PT ;  /* 0x000000bc4c577209 */ /* 0x000fc60007800000 */
[----:B------:R-:W1:Y:S01]  /*4500*/  SHFL.BFLY PT, R114, R65, 0x1, 0x1f ;  /* 0x0c201f0041727f89 */ /* 0x000e6200000e0000 */
[----:B------:R-:W-:Y:S02]  /*4510*/  FMNMX R87, R74, R87, !PT ;  /* 0x000000574a577209 */ /* 0x000fe40007800000 */
[----:B0-----:R-:W-:Y:S02]  /*4520*/  FMNMX R117, R113, R86, !PT ;  /* 0x0000005671757209 */ /* 0x001fe40007800000 */
[----:B------:R-:W-:-:S04]  /*4530*/  FMNMX R86, R68, R87, !PT ;  /* 0x0000005744567209 */ /* 0x000fc80007800000 */
[----:B------:R-:W-:-:S04]  /*4540*/  FMNMX R86, R15, R86, !PT ;  /* 0x000000560f567209 */ /* 0x000fc80007800000 */
[----:B------:R-:W-:-:S04]  /*4550*/  FMNMX R86, R33, R86, !PT ;  /* 0x0000005621567209 */ /* 0x000fc80007800000 */
[----:B------:R-:W-:-:S04]  /*4560*/  FMNMX R86, R17, R86, !PT ;  /* 0x0000005611567209 */ /* 0x000fc80007800000 */
[----:B------:R-:W-:Y:S02]  /*4570*/  FMNMX R86, R3, R86, !PT ;  /* 0x0000005603567209 */ /* 0x000fe40007800000 */
[----:B-1----:R-:W-:Y:S02]  /*4580*/  FMNMX R114, R65, R114, !PT ;  /* 0x0000007241727209 */ /* 0x002fe40007800000 */
[----:B------:R-:W-:-:S04]  /*4590*/  FMNMX R65, R31, R86, !PT ;  /* 0x000000561f417209 */ /* 0x000fc80007800000 */
        /* <DEDUP_REMOVED lines=12> */
[----:B------:R-:W-:Y:S01]  /*4660*/  FMNMX R65, R156, R65, !PT ;  /* 0x000000419c417209 */ /* 0x000fe20007800000 */
[----:B------:R-:W-:-:S03]  /*4670*/  FMUL R71, R71, c[0x0][0x188] ;  /* 0x0000620047477a20 */ /* 0x000fc60000400000 */
[----:B------:R-:W-:Y:S01]  /*4680*/  FMNMX R65, R168, R65, !PT ;  /* 0x00000041a8417209 */ /* 0x000fe20007800000 */
[----:B------:R-:W-:-:S03]  /*4690*/  FMUL R78, R78, c[0x0][0x188] ;  /* 0x000062004e4e7a20 */ /* 0x000fc60000400000 */
[----:B------:R-:W-:Y:S02]  /*46a0*/  FMNMX R112, R170, R65, !PT ;  /* 0x00000041aa707209 */ /* 0x000fe40007800000 */
[----:B------:R-:W-:Y:S02]  /*46b0*/  FSEL R86, R71, -INF , !P1 ;  /* 0xff80000047567808 */ /* 0x000fe40004800000 */
[----:B------:R-:W-:Y:S01]  /*46c0*/  FMNMX R71, R175, R112, !PT ;  /* 0x00000070af477209 */ /* 0x000fe20007800000 */
[----:B------:R-:W-:Y:S02]  /*46d0*/  FMUL R79, R79, c[0x0][0x188] ;  /* 0x000062004f4f7a20 */ /* 0x000fe40000400000 */
[----:B------:R-:W-:Y:S01]  /*46e0*/  FMUL R65, R82, c[0x0][0x188] ;  /* 0x0000620052417a20 */ /* 0x000fe20000400000 */
[----:B------:R-:W-:Y:S02]  /*46f0*/  FSEL R82, R78, -INF , !P5 ;  /* 0xff8000004e527808 */ /* 0x000fe40006800000 */
[----:B------:R-:W-:Y:S01]  /*4700*/  FMNMX R71, R86, R71, !PT ;  /* 0x0000004756477209 */ /* 0x000fe20007800000 */
[----:B------:R-:W-:Y:S01]  /*4710*/  FMUL R113, R83, c[0x0][0x188] ;  /* 0x0000620053717a20 */ /* 0x000fe20000400000 */
[----:B------:R-:W-:-:S02]  /*4720*/  FSEL R87, R79, -INF , !P4 ;  /* 0xff8000004f577808 */ /* 0x000fc40006000000 */
[----:B------:R-:W-:Y:S02]  /*4730*/  FMNMX R78, R82, R71, !PT ;  /* 0x00000047524e7209 */ /* 0x000fe40007800000 */
[----:B------:R-:W-:Y:S02]  /*4740*/  FMNMX R83, R104, R165, !PT ;  /* 0x000000a568537209 */ /* 0x000fe40007800000 */
[----:B------:R-:W-:Y:S02]  /*4750*/  FSEL R104, R65, -INF , !P3 ;  /* 0xff80000041687808 */ /* 0x000fe40005800000 */
[----:B------:R-:W-:Y:S01]  /*4760*/  FMNMX R65, R87, R78, !PT ;  /* 0x0000004e57417209 */ /* 0x000fe20007800000 */
[----:B------:R-:W-:Y:S01]  /*4770*/  FMUL R66, R66, c[0x0][0x188] ;  /* 0x0000620042427a20 */ /* 0x000fe20000400000 */
[----:B------:R-:W-:Y:S01]  /*4780*/  FSEL R113, R113, -INF , !P2 ;  /* 0xff80000071717808 */ /* 0x000fe20005000000 */
[----:B------:R-:W-:Y:S01]  /*4790*/  FADD R106, R106, -R83 ;  /* 0x800000536a6a7221 */ /* 0x000fe20000000000 */
[----:B------:R-:W-:Y:S01]  /*47a0*/  FMNMX R78, R104, R65, !PT ;  /* 0x00000041684e7209 */ /* 0x000fe20007800000 */
[----:B------:R-:W-:-:S02]  /*47b0*/  FMUL R67, R67, c[0x0][0x188] ;  /* 0x0000620043437a20 */ /* 0x000fc40000400000 */
[----:B------:R-:W-:Y:S01]  /*47c0*/  FMUL R79, R106, 1.4426950216293334961 ;  /* 0x3fb8aa3b6a4f7820 */ /* 0x000fe20000400000 */
[----:B------:R-:W-:Y:S02]  /*47d0*/  FSEL R106, R66, -INF , !P0 ;  /* 0xff800000426a7808 */ /* 0x000fe40004000000 */
[----:B------:R-:W-:Y:S02]  /*47e0*/  FMNMX R71, R113, R78, !PT ;  /* 0x0000004e71477209 */ /* 0x000fe40007800000 */
[----:B------:R-:W-:Y:S02]  /*47f0*/  FSEL R112, R67, -INF , !P6 ;  /* 0xff80000043707808 */ /* 0x000fe40007000000 */
[----:B------:R-:W-:Y:S01]  /*4800*/  FMNMX R71, R106, R71, !PT ;  /* 0x000000476a477209 */ /* 0x000fe20007800000 */
[----:B------:R-:W-:-:S03]  /*4810*/  FADD R67, R75, -R83 ;  /* 0x800000534b437221 */ /* 0x000fc60000000000 */
[----:B------:R-:W-:Y:S01]  /*4820*/  FMNMX R75, R112, R71, !PT ;  /* 0x00000047704b7209 */ /* 0x000fe20007800000 */
[----:B------:R-:W-:Y:S02]  /*4830*/  FMUL R118, R67, 1.4426950216293334961 ;  /* 0x3fb8aa3b43767820 */ /* 0x000fe40000400000 */
[--C-:B------:R-:W-:Y:S02]  /*4840*/  FADD R67, R73, -R83.reuse ;  /* 0x8000005349437221 */ /* 0x100fe40000000000 */
[----:B------:R-:W0:Y:S01]  /*4850*/  SHFL.BFLY PT, R73, R75, 0x2, 0x1f ;  /* 0x0c401f004b497f89 */ /* 0x000e2200000e0000 */
[----:B------:R-:W-:-:S04]  /*4860*/  FADD R108, R108, -R83 ;  /* 0x800000536c6c7221 */ /* 0x000fc80000000000 */
[----:B------:R-:W-:Y:S01]  /*4870*/  FMUL R66, R108, 1.4426950216293334961 ;  /* 0x3fb8aa3b6c427820 */ /* 0x000fe20000400000 */
[----:B------:R-:W-:-:S05]  /*4880*/  FMNMX R108, R114, R161, !PT ;  /* 0x000000a1726c7209 */ /* 0x000fca0007800000 */
[----:B------:R-:W-:-:S04]  /*4890*/  FADD R77, R77, -R108 ;  /* 0x8000006c4d4d7221 */ /* 0x000fc80000000000 */
[----:B------:R-:W-:Y:S01]  /*48a0*/  FMUL R162, R77, 1.4426950216293334961 ;  /* 0x3fb8aa3b4da27820 */ /* 0x000fe20000400000 */
[----:B0-----:R-:W-:-:S05]  /*48b0*/  FMNMX R75, R75, R73, !PT ;  /* 0x000000494b4b7209 */ /* 0x001fca0007800000 */
[----:B------:R-:W0:Y:S01]  /*48c0*/  SHFL.BFLY PT, R77, R75, 0x1, 0x1f ;  /* 0x0c201f004b4d7f89 */ /* 0x000e2200000e0000 */
[----:B------:R-:W-:Y:S02]  /*48d0*/  FMUL R119, R67, 1.4426950216293334961 ;  /* 0x3fb8aa3b43777820 */ /* 0x000fe40000400000 */
[----:B------:R-:W-:Y:S02]  /*48e0*/  FADD R67, -R83, R165 ;  /* 0x000000a553437221 */ /* 0x000fe40000000100 */
[--C-:B------:R-:W-:Y:S02]  /*48f0*/  FADD R110, R110, -R108.reuse ;  /* 0x8000006c6e6e7221 */ /* 0x100fe40000000000 */
[----:B------:R-:W-:Y:S02]  /*4900*/  FMUL R114, R67, 1.4426950216293334961 ;  /* 0x3fb8aa3b43727820 */ /* 0x000fe40000400000 */
[----:B------:R-:W-:Y:S01]  /*4910*/  FMUL R67, R110, 1.4426950216293334961 ;  /* 0x3fb8aa3b6e437820 */ /* 0x000fe20000400000 */
[----:B------:R-:W-:Y:S01]  /*4920*/  FMNMX R110, R117, R166, !PT ;  /* 0x000000a6756e7209 */ /* 0x000fe20007800000 */
[--C-:B------:R-:W-:Y:S01]  /*4930*/  FADD R70, R70, -R108.reuse ;  /* 0x8000006c46467221 */ /* 0x100fe20000000000 */
[----:B------:R1:W-:Y:S01]  /*4940*/  MUFU.EX2 R65, R79 ;  /* 0x0000004f00417308 */ /* 0x0003e20000000800 */
[----:B------:R-:W-:-:S02]  /*4950*/  FADD R115, R115, -R108 ;  /* 0x8000006c73737221 */ /* 0x000fc40000000000 */
[--C-:B------:R-:W-:Y:S02]  /*4960*/  FADD R111, R111, -R110.reuse ;  /* 0x8000006e6f6f7221 */ /* 0x100fe40000000000 */
[----:B------:R-:W-:Y:S02]  /*4970*/  FADD R78, R64, -R110 ;  /* 0x8000006e404e7221 */ /* 0x000fe40000000000 */
[----:B-1----:R-:W-:Y:S02]  /*4980*/  FMUL R79, R70, 1.4426950216293334961 ;  /* 0x3fb8aa3b464f7820 */ /* 0x002fe40000400000 */
[----:B------:R-:W-:Y:S01]  /*4990*/  FADD R70, -R108, R161 ;  /* 0x000000a16c467221 */ /* 0x000fe20000000100 */
[----:B0-----:R-:W-:Y:S01]  /*49a0*/  FMNMX R64, R75, R77, !PT ;  /* 0x0000004d4b407209 */ /* 0x001fe20007800000 */
[----:B------:R-:W-:Y:S02]  /*49b0*/  FMUL R71, R115, 1.4426950216293334961 ;  /* 0x3fb8aa3b73477820 */ /* 0x000fe40000400000 */
[----:B------:R-:W-:-:S02]  /*49c0*/  FMUL R115, R70, 1.4426950216293334961 ;  /* 0x3fb8aa3b46737820 */ /* 0x000fc40000400000 */
[----:B------:R-:W-:Y:S01]  /*49d0*/  FMUL R70, R111, 1.4426950216293334961 ;  /* 0x3fb8aa3b6f467820 */ /* 0x000fe20000400000 */
[----:B------:R-:W-:Y:S01]  /*49e0*/  FMNMX R111, R64, R163, !PT ;  /* 0x000000a3406f7209 */ /* 0x000fe20007800000 */
[----:B------:R-:W-:Y:S02]  /*49f0*/  FADD R116, R116, -R110 ;  /* 0x8000006e74747221 */ /* 0x000fe40000000000 */
[----:B------:R-:W-:Y:S01]  /*4a00*/  FADD R64, -R110, R166 ;  /* 0x000000a66e407221 */ /* 0x000fe20000000100 */
[----:B-----5:R0:W-:Y:S01]  /*4a10*/  STS.U16 [R252+0x1f00], R69 ;  /* 0x001f0045fc007388 */ /* 0x0201e20000000400 */
[----:B------:R-:W-:Y:S02]  /*4a20*/  FADD R75, -R111, R163 ;  /* 0x000000a36f4b7221 */ /* 0x000fe40000000100 */
[----:B------:R-:W-:Y:S02]  /*4a30*/  FMUL R73, R116, 1.4426950216293334961 ;  /* 0x3fb8aa3b74497820 */ /* 0x000fe40000400000 */
[----:B------:R-:W-:Y:S01]  /*4a40*/  FMUL R116, R64, 1.4426950216293334961 ;  /* 0x3fb8aa3b40747820 */ /* 0x000fe20000400000 */
[----:B------:R-:W1:Y:S01]  /*4a50*/  MUFU.EX2 R66, R66 ;  /* 0x0000004200427308 */ /* 0x000e620000000800 */
[----:B------:R-:W-:-:S07]  /*4a60*/  FMUL R75, R75, 1.4426950216293334961 ;  /* 0x3fb8aa3b4b4b7820 */ /* 0x000fce0000400000 */
[----:B------:R-:W-:Y:S08]  /*4a70*/  MUFU.EX2 R70, R70 ;  /* 0x0000004600467308 */ /* 0x000ff00000000800 */
[----:B------:R-:W2:Y:S01]  /*4a80*/  MUFU.EX2 R73, R73 ;  /* 0x0000004900497308 */ /* 0x000ea20000000800 */
[----:B------:R-:W-:-:S07]  /*4a90*/  FADD R72, R72, -R110 ;  /* 0x8000006e48487221 */ /* 0x000fce0000000000 */
[----:B------:R-:W3:Y:S01]  /*4aa0*/  MUFU.EX2 R116, R116 ;  /* 0x0000007400747308 */ /* 0x000ee20000000800 */
[----:B------:R-:W-:-:S07]  /*4ab0*/  FADD R76, R76, -R111 ;  /* 0x8000006f4c4c7221 */ /* 0x000fce0000000000 */
[----:B------:R-:W4:Y:S01]  /*4ac0*/  MUFU.EX2 R117, R75 ;  /* 0x0000004b00757308 */ /* 0x000f220000000800 */
[--C-:B------:R-:W-:Y:S02]  /*4ad0*/  FADD R74, R74, -R111.reuse ;  /* 0x8000006f4a4a7221 */ /* 0x100fe40000000000 */
[----:B------:R-:W-:Y:S02]  /*4ae0*/  FADD R188, R188, -R111 ;  /* 0x8000006fbcbc7221 */ /* 0x000fe40000000000 */
[----:B------:R-:W-:Y:S02]  /*4af0*/  FMUL R78, R78, 1.4426950216293334961 ;  /* 0x3fb8aa3b4e4e7820 */ /* 0x000fe40000400000 */
[----:B------:R-:W-:Y:S02]  /*4b00*/  FMUL R72, R72, 1.4426950216293334961 ;  /* 0x3fb8aa3b48487820 */ /* 0x000fe40000400000 */
[----:B------:R-:W-:Y:S02]  /*4b10*/  FMUL R76, R76, 1.4426950216293334961 ;  /* 0x3fb8aa3b4c4c7820 */ /* 0x000fe40000400000 */
[----:B------:R-:W-:Y:S01]  /*4b20*/  FMUL R74, R74, 1.4426950216293334961 ;  /* 0x3fb8aa3b4a4a7820 */ /* 0x000fe20000400000 */
[----:B-1----:R-:W-:Y:S01]  /*4b30*/  F2FP.PACK_AB R64, R66, R65 ;  /* 0x000000414240723e */ /* 0x002fe200000000ff */
[----:B------:R-:W-:Y:S01]  /*4b40*/  FADD R191, R65, R66 ;  /* 0x0000004241bf7221 */ /* 0x000fe20000000000 */
[----:B------:R1:W-:Y:S01]  /*4b50*/  MUFU.EX2 R165, R72 ;  /* 0x0000004800a57308 */ /* 0x0003e20000000800 */
[----:B------:R-:W-:-:S02]  /*4b60*/  FMUL R190, R188, 1.4426950216293334961 ;  /* 0x3fb8aa3bbcbe7820 */ /* 0x000fc40000400000 */
[----:B------:R-:W-:Y:S01]  /*4b70*/  FADD R66, R68, -R111 ;  /* 0x8000006f44427221 */ /* 0x000fe20000000000 */
[----:B--2---:R-:W-:Y:S01]  /*4b80*/  F2FP.PACK_AB R68, R73, R70 ;  /* 0x000000464944723e */ /* 0x004fe200000000ff */
[----:B------:R-:W-:Y:S02]  /*4b90*/  FADD R189, R70, R73 ;  /* 0x0000004946bd7221 */ /* 0x000fe40000000000 */
[C---:B---3--:R-:W-:Y:S01]  /*4ba0*/  FMUL R73, R116.reuse, R53 ;  /* 0x0000003574497220 */ /* 0x048fe20000400000 */
[----:B------:R2:W-:Y:S01]  /*4bb0*/  MUFU.EX2 R188, R74 ;  /* 0x0000004a00bc7308 */ /* 0x0005e20000000800 */
[----:B-1----:R-:W-:Y:S02]  /*4bc0*/  FMUL R72, R116, R52 ;  /* 0x0000003474487220 */ /* 0x002fe40000400000 */
[----:B----4-:R-:W-:-:S05]  /*4bd0*/  FMUL R75, R117, R55 ;  /* 0x00000037754b7220 */ /* 0x010fca0000400000 */
[----:B------:R-:W-:Y:S01]  /*4be0*/  MUFU.EX2 R161, R79 ;  /* 0x0000004f00a17308 */ /* 0x000fe20000000800 */
[----:B--2---:R-:W-:Y:S01]  /*4bf0*/  FMUL R74, R117, R54 ;  /* 0x00000036754a7220 */ /* 0x004fe20000400000 */
[----:B------:R-:W-:Y:S06]  /*4c00*/  BAR.SYNC.DEFER_BLOCKING 0x0 ;  /* 0x0000000000007b1d */ /* 0x000fec0000010000 */
[----:B------:R-:W-:Y:S08]  /*4c10*/  MUFU.EX2 R164, R78 ;  /* 0x0000004e00a47308 */ /* 0x000ff00000000800 */
[----:B------:R1:W-:Y:S01]  /*4c20*/  MUFU.EX2 R166, R76 ;  /* 0x0000004c00a67308 */ /* 0x0003e20000000800 */
[----:B------:R-:W2:Y:S04]  /*4c30*/  LDSM.16.M88.4 R52, [R9+0x1000] ;  /* 0x001000000934783b */ /* 0x000ea80000000200 */
[----:B-1----:R-:W1:Y:S01]  /*4c40*/  LDSM.16.M88.4 R76, [R9+0x1800] ;  /* 0x00180000094c783b */ /* 0x002e620000000200 */
[----:B------:R-:W-:-:S02]  /*4c50*/  FMUL R163, R66, 1.4426950216293334961 ;  /* 0x3fb8aa3b42a37820 */ /* 0x000fc40000400000 */
[----:B------:R-:W-:Y:S08]  /*4c60*/  MUFU.EX2 R67, R67 ;  /* 0x0000004300437308 */ /* 0x000ff00000000800 */
[----:B------:R-:W3:Y:S08]  /*4c70*/  MUFU.EX2 R71, R71 ;  /* 0x0000004700477308 */ /* 0x000ef00000000800 */
[----:B------:R-:W-:Y:S08]  /*4c80*/  MUFU.EX2 R118, R118 ;  /* 0x0000007600767308 */ /* 0x000ff00000000800 */
[----:B------:R-:W4:Y:S08]  /*4c90*/  MUFU.EX2 R119, R119 ;  /* 0x0000007700777308 */ /* 0x000f300000000800 */
[----:B------:R-:W5:Y:S08]  /*4ca0*/  MUFU.EX2 R114, R114 ;  /* 0x0000007200727308 */ /* 0x000f700000000800 */
[----:B------:R-:W0:Y:S08]  /*4cb0*/  MUFU.EX2 R162, R162 ;  /* 0x000000a200a27308 */ /* 0x000e300000000800 */
[----:B------:R-:W0:Y:S08]  /*4cc0*/  MUFU.EX2 R115, R115 ;  /* 0x0000007300737308 */ /* 0x000e300000000800 */
[----:B------:R-:W1:Y:S08]  /*4cd0*/  MUFU.EX2 R190, R190 ;  /* 0x000000be00be7308 */ /* 0x000e700000000800 */
[----:B------:R-:W2:Y:S01]  /*4ce0*/  MUFU.EX2 R163, R163 ;  /* 0x000000a300a37308 */ /* 0x000ea20000000800 */
[----:B---3--:R-:W-:Y:S01]  /*4cf0*/  FADD R192, R67, R71 ;  /* 0x0000004743c07221 */ /* 0x008fe20000000000 */
[----:B------:R-:W-:Y:S01]  /*4d00*/  F2FP.PACK_AB R65, R71, R67 ;  /* 0x000000434741723e */ /* 0x000fe200000000ff */
[----:B------:R-:W-:Y:S01]  /*4d10*/  FADD R36, R36, -R83 ;  /* 0x8000005324247221 */ /* 0x000fe20000000000 */
[----:B----4-:R-:W-:Y:S01]  /*4d20*/  F2FP.PACK_AB R66, R119, R118 ;  /* 0x000000767742723e */ /* 0x010fe200000000ff */
[C---:B-----5:R-:W-:Y:S01]  /*4d30*/  FMUL R56, R114.reuse, R56 ;  /* 0x0000003872387220 */ /* 0x060fe20000400000 */
[----:B0-----:R-:W-:Y:S01]  /*4d40*/  F2FP.PACK_AB R67, R161, R162 ;  /* 0x000000a2a143723e */ /* 0x001fe200000000ff */
[----:B------:R-:W-:Y:S01]  /*4d50*/  FMUL R57, R114, R57 ;  /* 0x0000003972397220 */ /* 0x000fe20000400000 */
[----:B------:R-:W-:Y:S01]  /*4d60*/  F2FP.PACK_AB R70, R165, R164 ;  /* 0x000000a4a546723e */ /* 0x000fe200000000ff */
[C---:B------:R-:W-:Y:S01]  /*4d70*/  FMUL R58, R115.reuse, R58 ;  /* 0x0000003a733a7220 */ /* 0x040fe20000400000 */
[----:B-1----:R-:W-:Y:S01]  /*4d80*/  F2FP.PACK_AB R69, R190, R166 ;  /* 0x000000a6be45723e */ /* 0x002fe200000000ff */
[----:B------:R-:W-:-:S02]  /*4d90*/  FMUL R59, R115, R59 ;  /* 0x0000003b733b7220 */ /* 0x000fc40000400000 */
[C---:B------:R-:W-:Y:S02]  /*4da0*/  FMUL R48, R114.reuse, R48 ;  /* 0x0000003072307220 */ /* 0x040fe40000400000 */
[----:B------:R-:W-:Y:S01]  /*4db0*/  FMUL R49, R114, R49 ;  /* 0x0000003172317220 */ /* 0x000fe20000400000 */
[----:B--2---:R-:W-:Y:S01]  /*4dc0*/  F2FP.PACK_AB R71, R163, R188 ;  /* 0x000000bca347723e */ /* 0x004fe200000000ff */
[C---:B------:R-:W-:Y:S02]  /*4dd0*/  FMUL R50, R115.reuse, R50 ;  /* 0x0000003273327220 */ /* 0x040fe40000400000 */
[----:B------:R-:W-:Y:S02]  /*4de0*/  FMUL R51, R115, R51 ;  /* 0x0000003373337220 */ /* 0x000fe40000400000 */
[----:B------:R-:W-:Y:S02]  /*4df0*/  FADD R32, R32, -R83 ;  /* 0x8000005320207221 */ /* 0x000fe40000000000 */
[----:B------:R-:W-:-:S02]  /*4e00*/  FADD R16, R16, -R108 ;  /* 0x8000006c10107221 */ /* 0x000fc40000000000 */
[C---:B------:R-:W-:Y:S02]  /*4e10*/  FMUL R60, R116.reuse, R60 ;  /* 0x0000003c743c7220 */ /* 0x040fe40000400000 */
[----:B------:R-:W-:Y:S02]  /*4e20*/  FMUL R61, R116, R61 ;  /* 0x0000003d743d7220 */ /* 0x000fe40000400000 */
[C---:B------:R-:W-:Y:S02]  /*4e30*/  FMUL R62, R117.reuse, R62 ;  /* 0x0000003e753e7220 */ /* 0x040fe40000400000 */
[----:B------:R-:W-:Y:S02]  /*4e40*/  FMUL R63, R117, R63 ;  /* 0x0000003f753f7220 */ /* 0x000fe40000400000 */
[----:B------:R-:W-:Y:S02]  /*4e50*/  FADD R40, R40, -R83 ;  /* 0x8000005328287221 */ /* 0x000fe40000000000 */
[----:B------:R-:W-:-:S02]  /*4e60*/  FADD R27, R27, -R108 ;  /* 0x8000006c1b1b7221 */ /* 0x000fc40000000000 */
[----:B------:R-:W-:Y:S02]  /*4e70*/  FMUL R36, R36, 1.4426950216293334961 ;  /* 0x3fb8aa3b24247820 */ /* 0x000fe40000400000 */
[--C-:B------:R-:W-:Y:S02]  /*4e80*/  FADD R181, R181, -R83.reuse ;  /* 0x80000053b5b57221 */ /* 0x100fe40000000000 */
[----:B------:R-:W-:Y:S02]  /*4e90*/  FMUL R32, R32, 1.4426950216293334961 ;  /* 0x3fb8aa3b20207820 */ /* 0x000fe40000400000 */
[----:B------:R-:W-:Y:S02]  /*4ea0*/  FMUL R16, R16, 1.4426950216293334961 ;  /* 0x3fb8aa3b10107820 */ /* 0x000fe40000400000 */
[--C-:B------:R-:W-:Y:S02]  /*4eb0*/  FADD R98, R98, -R108.reuse ;  /* 0x8000006c62627221 */ /* 0x100fe40000000000 */
[----:B------:R-:W-:Y:S01]  /*4ec0*/  FADD R182, R182, -R83 ;  /* 0x80000053b6b67221 */ /* 0x000fe20000000000 */
[----:B------:R-:W-:Y:S01]  /*4ed0*/  HMMA.16816.F32 R56, R64, R52, R56 ;  /* 0x000000344038723c */ /* 0x000fe20000001838 */
[----:B------:R-:W-:Y:S01]  /*4ee0*/  FMUL R214, R40, 1.4426950216293334961 ;  /* 0x3fb8aa3b28d67820 */ /* 0x000fe20000400000 */
[----:B------:R0:W-:Y:S01]  /*4ef0*/  MUFU.EX2 R211, R36 ;  /* 0x0000002400d37308 */ /* 0x0001e20000000800 */
[----:B------:R-:W-:-:S02]  /*4f00*/  FADD R39, R39, -R108 ;  /* 0x8000006c27277221 */ /* 0x000fc40000000000 */
[----:B------:R-:W-:Y:S02]  /*4f10*/  FMUL R27, R27, 1.4426950216293334961 ;  /* 0x3fb8aa3b1b1b7820 */ /* 0x000fe40000400000 */
[--C-:B------:R-:W-:Y:S01]  /*4f20*/  FADD R18, R18, -R83.reuse ;  /* 0x8000005312127221 */ /* 0x100fe20000000000 */
[----:B------:R-:W-:Y:S01]  /*4f30*/  HMMA.16816.F32 R48, R64, R76, R48 ;  /* 0x0000004c4030723c */ /* 0x000fe20000001830 */
[--C-:B------:R-:W-:Y:S01]  /*4f40*/  FADD R45, R45, -R83.reuse ;  /* 0x800000532d2d7221 */ /* 0x100fe20000000000 */
[----:B------:R1:W2:Y:S01]  /*4f50*/  MUFU.EX2 R213, R32 ;  /* 0x0000002000d57308 */ /* 0x0002a20000000800 */
[----:B------:R-:W-:Y:S02]  /*4f60*/  FADD R153, R153, -R83 ;  /* 0x8000005399997221 */ /* 0x000fe40000000000 */
[----:B0-----:R-:W-:Y:S02]  /*4f70*/  FMUL R36, R98, 1.4426950216293334961 ;  /* 0x3fb8aa3b62247820 */ /* 0x001fe40000400000 */
[----:B------:R-:W-:Y:S01]  /*4f80*/  FMUL R67, R181, 1.4426950216293334961 ;  /* 0x3fb8aa3bb5437820 */ /* 0x000fe20000400000 */
[----:B------:R-:W-:Y:S01]  /*4f90*/  HMMA.16816.F32 R72, R68, R52, R72 ;  /* 0x000000344448723c */ /* 0x000fe20000001848 */
[--C-:B------:R-:W-:Y:S01]  /*4fa0*/  FADD R23, R23, -R110.reuse ;  /* 0x8000006e17177221 */ /* 0x100fe20000000000 */
[----:B------:R-:W-:Y:S01]  /*4fb0*/  MUFU.EX2 R181, R16 ;  /* 0x0000001000b57308 */ /* 0x000fe20000000800 */
[----:B------:R-:W-:-:S02]  /*4fc0*/  FADD R19, R19, -R110 ;  /* 0x8000006e13137221 */ /* 0x000fc40000000000 */
[----:B------:R-:W-:-:S03]  /*4fd0*/  FADD R105, R105, -R83 ;  /* 0x8000005369697221 */ /* 0x000fc60000000000 */
[----:B------:R-:W-:Y:S01]  /*4fe0*/  HMMA.16816.F32 R60, R68, R76, R60 ;  /* 0x0000004c443c723c */ /* 0x000fe2000000183c */
[----:B------:R-:W-:Y:S01]  /*4ff0*/  FMUL R52, R18, 1.4426950216293334961 ;  /* 0x3fb8aa3b12347820 */ /* 0x000fe20000400000 */
[----:B------:R0:W-:Y:S01]  /*5000*/  MUFU.EX2 R16, R27 ;  /* 0x0000001b00107308 */ /* 0x0001e20000000800 */
[----:B-1----:R-:W-:Y:S02]  /*5010*/  FMUL R32, R45, 1.4426950216293334961 ;  /* 0x3fb8aa3b2d207820 */ /* 0x002fe40000400000 */
[--C-:B------:R-:W-:Y:S02]  /*5020*/  FADD R158, R158, -R108.reuse ;  /* 0x8000006c9e9e7221 */ /* 0x100fe40000000000 */
[----:B------:R-:W-:Y:S02]  /*5030*/  FMUL R68, R182, 1.4426950216293334961 ;  /* 0x3fb8aa3bb6447820 */ /* 0x000fe40000400000 */
[----:B------:R-:W-:Y:S01]  /*5040*/  FMUL R182, R39, 1.4426950216293334961 ;  /* 0x3fb8aa3b27b67820 */ /* 0x000fe20000400000 */
[----:B------:R-:W1:Y:S01]  /*5050*/  MUFU.EX2 R214, R214 ;  /* 0x000000d600d67308 */ /* 0x000e620000000800 */
[----:B0-----:R-:W-:-:S02]  /*5060*/  FADD R27, R99, -R108 ;  /* 0x8000006c631b7221 */ /* 0x001fc40000000000 */
[--C-:B------:R-:W-:Y:S02]  /*5070*/  FADD R18, R38, -R83.reuse ;  /* 0x8000005326127221 */ /* 0x100fe40000000000 */
[----:B------:R-:W-:Y:S02]  /*5080*/  FADD R96, R96, -R83 ;  /* 0x8000005360607221 */ /* 0x000fe40000000000 */
[----:B------:R-:W-:Y:S01]  /*5090*/  FMUL R45, R153, 1.4426950216293334961 ;  /* 0x3fb8aa3b992d7820 */ /* 0x000fe20000400000 */
[----:B------:R0:W-:Y:S01]  /*50a0*/  MUFU.EX2 R99, R36 ;  /* 0x0000002400637308 */ /* 0x0001e20000000800 */
[--C-:B------:R-:W-:Y:S02]  /*50b0*/  FADD R20, R20, -R108.reuse ;  /* 0x8000006c14147221 */ /* 0x100fe40000000000 */
[----:B------:R-:W-:Y:S02]  /*50c0*/  FADD R37, R37, -R108 ;  /* 0x8000006c25257221 */ /* 0x000fe40000000000 */
[----:B------:R-:W-:-:S02]  /*50d0*/  FMUL R23, R23, 1.4426950216293334961 ;  /* 0x3fb8aa3b17177820 */ /* 0x000fc40000400000 */
[----:B------:R-:W-:Y:S02]  /*50e0*/  FMUL R153, R19, 1.4426950216293334961 ;  /* 0x3fb8aa3b13997820 */ /* 0x000fe40000400000 */
[----:B0-----:R-:W-:Y:S02]  /*50f0*/  FADD R36, R81, -R108 ;  /* 0x8000006c51247221 */ /* 0x001fe40000000000 */
[----:B------:R-:W-:Y:S02]  /*5100*/  FMUL R69, R105, 1.4426950216293334961 ;  /* 0x3fb8aa3b69457820 */ /* 0x000fe40000400000 */
[----:B------:R-:W-:Y:S01]  /*5110*/  FADD R19, R143, -R110 ;  /* 0x8000006e8f137221 */ /* 0x000fe20000000000 */
[----:B------:R-:W0:Y:S01]  /*5120*/  MUFU.EX2 R38, R52 ;  /* 0x0000003400267308 */ /* 0x000e220000000800 */
[----:B------:R-:W-:Y:S02]  /*5130*/  FADD R177, R177, -R83 ;  /* 0x80000053b1b17221 */ /* 0x000fe40000000000 */
[----:B------:R-:W-:-:S02]  /*5140*/  FMUL R105, R27, 1.4426950216293334961 ;  /* 0x3fb8aa3b1b697820 */ /* 0x000fc40000400000 */
[----:B------:R-:W-:Y:S02]  /*5150*/  FMUL R18, R18, 1.4426950216293334961 ;  /* 0x3fb8aa3b12127820 */ /* 0x000fe40000400000 */
[----:B------:R-:W-:Y:S01]  /*5160*/  FMUL R76, R96, 1.4426950216293334961 ;  /* 0x3fb8aa3b604c7820 */ /* 0x000fe20000400000 */
[----:B------:R-:W3:Y:S01]  /*5170*/  MUFU.EX2 R182, R182 ;  /* 0x000000b600b67308 */ /* 0x000ee20000000800 */
[----:B------:R-:W-:Y:S02]  /*5180*/  FMUL R20, R20, 1.4426950216293334961 ;  /* 0x3fb8aa3b14147820 */ /* 0x000fe40000400000 */
[----:B------:R-:W-:Y:S02]  /*5190*/  FMUL R27, R158, 1.4426950216293334961 ;  /* 0x3fb8aa3b9e1b7820 */ /* 0x000fe40000400000 */
[----:B------:R-:W-:Y:S02]  /*51a0*/  FADD R118, R118, R191 ;  /* 0x000000bf76767221 */ /* 0x000fe40000000000 */
[----:B------:R-:W-:Y:S01]  /*51b0*/  FMUL R37, R37, 1.4426950216293334961 ;  /* 0x3fb8aa3b25257820 */ /* 0x000fe20000400000 */
[----:B------:R4:W-:Y:S01]  /*51c0*/  MUFU.EX2 R158, R23 ;  /* 0x00000017009e7308 */ /* 0x0009e20000000800 */
[----:B------:R-:W-:-:S02]  /*51d0*/  FMUL R96, R36, 1.4426950216293334961 ;  /* 0x3fb8aa3b24607820 */ /* 0x000fc40000400000 */
[--C-:B------:R-:W-:Y:S02]  /*51e0*/  FADD R42, R42, -R108.reuse ;  /* 0x8000006c2a2a7221 */ /* 0x100fe40000000000 */
[----:B------:R-:W-:Y:S02]  /*51f0*/  FADD R36, R84, -R108 ;  /* 0x8000006c54247221 */ /* 0x000fe40000000000 */
[----:B------:R-:W-:Y:S02]  /*5200*/  FADD R169, R169, -R83 ;  /* 0x80000053a9a97221 */ /* 0x000fe40000000000 */
[----:B----4-:R-:W-:Y:S01]  /*5210*/  FMUL R23, R19, 1.4426950216293334961 ;  /* 0x3fb8aa3b13177820 */ /* 0x010fe20000400000 */
[----:B------:R-:W-:Y:S01]  /*5220*/  MUFU.EX2 R212, R18 ;  /* 0x0000001200d47308 */ /* 0x000fe20000000800 */
[----:B------:R-:W-:Y:S02]  /*5230*/  FADD R19, R166, R190 ;  /* 0x000000bea6137221 */ /* 0x000fe40000000000 */
[----:B------:R-:W-:-:S02]  /*5240*/  FMUL R66, R177, 1.4426950216293334961 ;  /* 0x3fb8aa3bb1427820 */ /* 0x000fc40000400000 */
[----:B------:R-:W-:Y:S02]  /*5250*/  FADD R192, R162, R192 ;  /* 0x000000c0a2c07221 */ /* 0x000fe40000000000 */
[----:B------:R-:W-:Y:S01]  /*5260*/  FADD R118, R119, R118 ;  /* 0x0000007677767221 */ /* 0x000fe20000000000 */
[----:B------:R-:W4:Y:S01]  /*5270*/  MUFU.EX2 R39, R20 ;  /* 0x0000001400277308 */ /* 0x000f220000000800 */
[----:B------:R-:W-:Y:S02]  /*5280*/  FMUL R42, R42, 1.4426950216293334961 ;  /* 0x3fb8aa3b2a2a7820 */ /* 0x000fe40000400000 */
[----:B------:R-:W-:Y:S02]  /*5290*/  FADD R188, R188, R19 ;  /* 0x00000013bcbc7221 */ /* 0x000fe40000000000 */
[----:B------:R-:W-:-:S03]  /*52a0*/  FADD R26, R26, -R83 ;  /* 0x800000531a1a7221 */ /* 0x000fc60000000000 */
[----:B------:R5:W0:Y:S01]  /*52b0*/  MUFU.EX2 R177, R37 ;  /* 0x0000002500b17308 */ /* 0x000a220000000800 */
[----:B------:R-:W-:Y:S02]  /*52c0*/  FADD R192, R161, R192 ;  /* 0x000000c0a1c07221 */ /* 0x000fe40000000000 */
[----:B--2---:R-:W-:Y:S02]  /*52d0*/  FADD R19, R213, R118 ;  /* 0x00000076d5137221 */ /* 0x004fe40000000000 */
[----:B------:R-:W-:Y:S02]  /*52e0*/  FMUL R64, R169, 1.4426950216293334961 ;  /* 0x3fb8aa3ba9407820 */ /* 0x000fe40000400000 */
[----:B-----5:R-:W-:Y:S02]  /*52f0*/  FMUL R37, R36, 1.4426950216293334961 ;  /* 0x3fb8aa3b24257820 */ /* 0x020fe40000400000 */
[----:B------:R-:W-:Y:S01]  /*5300*/  FADD R36, R2, -R110 ;  /* 0x8000006e02247221 */ /* 0x000fe20000000000 */
[----:B------:R2:W-:Y:S01]  /*5310*/  MUFU.EX2 R169, R42 ;  /* 0x0000002a00a97308 */ /* 0x0005e20000000800 */
[----:B------:R-:W-:-:S02]  /*5320*/  FADD R107, R107, -R108 ;  /* 0x8000006c6b6b7221 */ /* 0x000fc40000000000 */
[--C-:B------:R-:W-:Y:S02]  /*5330*/  FADD R41, R41, -R110.reuse ;  /* 0x8000006e29297221 */ /* 0x100fe40000000000 */
[----:B------:R-:W-:Y:S02]  /*5340*/  FMUL R26, R26, 1.4426950216293334961 ;  /* 0x3fb8aa3b1a1a7820 */ /* 0x000fe40000400000 */
[----:B------:R-:W-:Y:S01]  /*5350*/  FADD R139, R139, -R110 ;  /* 0x8000006e8b8b7221 */ /* 0x000fe20000000000 */
[----:B------:R5:W-:Y:S01]  /*5360*/  MUFU.EX2 R2, R37 ;  /* 0x0000002500027308 */ /* 0x000be20000000800 */
[----:B--2---:R-:W-:Y:S02]  /*5370*/  FMUL R42, R36, 1.4426950216293334961 ;  /* 0x3fb8aa3b242a7820 */ /* 0x004fe40000400000 */
[----:B-1----:R-:W-:Y:S02]  /*5380*/  FADD R19, R214, R19 ;  /* 0x00000013d6137221 */ /* 0x002fe40000000000 */
[----:B------:R-:W-:-:S02]  /*5390*/  FADD R154, R154, -R108 ;  /* 0x8000006c9a9a7221 */ /* 0x000fc40000000000 */
[----:B------:R-:W-:Y:S02]  /*53a0*/  FADD R93, R93, -R110 ;  /* 0x8000006e5d5d7221 */ /* 0x000fe40000000000 */
[----:B-----5:R-:W-:Y:S02]  /*53b0*/  FADD R37, R181, R192 ;  /* 0x000000c0b5257221 */ /* 0x020fe40000000000 */
[----:B------:R-:W-:Y:S02]  /*53c0*/  FADD R167, R167, -R83 ;  /* 0x80000053a7a77221 */ /* 0x000fe40000000000 */
[----:B------:R-:W-:Y:S02]  /*53d0*/  FMUL R107, R107, 1.4426950216293334961 ;  /* 0x3fb8aa3b6b6b7820 */ /* 0x000fe40000400000 */
[----:B------:R-:W-:Y:S01]  /*53e0*/  FADD R36, R34, -R110 ;  /* 0x8000006e22247221 */ /* 0x000fe20000000000 */
[----:B------:R-:W1:Y:S01]  /*53f0*/  MUFU.EX2 R40, R26 ;  /* 0x0000001a00287308 */ /* 0x000e620000000800 */
[----:B------:R-:W-:-:S02]  /*5400*/  FADD R35, R35, -R108 ;  /* 0x8000006c23237221 */ /* 0x000fc40000000000 */
[--C-:B------:R-:W-:Y:S02]  /*5410*/  FADD R25, R25, -R110.reuse ;  /* 0x8000006e19197221 */ /* 0x100fe40000000000 */
[----:B------:R-:W-:Y:S02]  /*5420*/  FMUL R41, R41, 1.4426950216293334961 ;  /* 0x3fb8aa3b29297820 */ /* 0x000fe40000400000 */
[----:B------:R-:W-:Y:S01]  /*5430*/  FADD R151, R151, -R110 ;  /* 0x8000006e97977221 */ /* 0x000fe20000000000 */
[----:B------:R3:W-:Y:S01]  /*5440*/  MUFU.EX2 R34, R42 ;  /* 0x0000002a00227308 */ /* 0x0007e20000000800 */
[----:B------:R-:W-:Y:S02]  /*5450*/  FMUL R139, R139, 1.4426950216293334961 ;  /* 0x3fb8aa3b8b8b7820 */ /* 0x000fe40000400000 */
[----:B0-----:R-:W-:Y:S02]  /*5460*/  FADD R19, R38, R19 ;  /* 0x0000001326137221 */ /* 0x001fe40000000000 */
[----:B------:R-:W-:-:S02]  /*5470*/  FMUL R93, R93, 1.4426950216293334961 ;  /* 0x3fb8aa3b5d5d7820 */ /* 0x000fc40000400000 */
[----:B------:R-:W-:Y:S02]  /*5480*/  FMUL R53, R167, 1.4426950216293334961 ;  /* 0x3fb8aa3ba7357820 */ /* 0x000fe40000400000 */
[----:B---3--:R-:W-:Y:S01]  /*5490*/  FADD R42, R182, R37 ;  /* 0x00000025b62a7221 */ /* 0x008fe20000000000 */
[----:B------:R0:W-:Y:S01]  /*54a0*/  MUFU.EX2 R84, R107 ;  /* 0x0000006b00547308 */ /* 0x0001e20000000800 */
[----:B------:R-:W-:Y:S02]  /*54b0*/  FMUL R98, R154, 1.4426950216293334961 ;  /* 0x3fb8aa3b9a627820 */ /* 0x000fe40000400000 */
[----:B------:R-:W-:Y:S02]  /*54c0*/  FMUL R167, R35, 1.4426950216293334961 ;  /* 0x3fb8aa3b23a77820 */ /* 0x000fe40000400000 */
[----:B------:R-:W-:Y:S02]  /*54d0*/  FADD R29, R29, -R108 ;  /* 0x8000006c1d1d7221 */ /* 0x000fe40000000000 */
[----:B------:R-:W-:Y:S01]  /*54e0*/  FMUL R151, R151, 1.4426950216293334961 ;  /* 0x3fb8aa3b97977820 */ /* 0x000fe20000400000 */
[----:B------:R2:W-:Y:S01]  /*54f0*/  MUFU.EX2 R154, R41 ;  /* 0x00000029009a7308 */ /* 0x0005e20000000800 */
[----:B0-----:R-:W-:-:S02]  /*5500*/  FMUL R107, R25, 1.4426950216293334961 ;  /* 0x3fb8aa3b196b7820 */ /* 0x001fc40000400000 */
[----:B------:R-:W-:Y:S02]  /*5510*/  FADD R28, R28, -R83 ;  /* 0x800000531c1c7221 */ /* 0x000fe40000000000 */
[----:B------:R-:W-:Y:S02]  /*5520*/  FADD R25, R21, -R110 ;  /* 0x8000006e15197221 */ /* 0x000fe40000000000 */
[----:B----4-:R-:W-:Y:S01]  /*5530*/  FADD R42, R39, R42 ;  /* 0x0000002a272a7221 */ /* 0x010fe20000000000 */
[----:B------:R-:W-:Y:S01]  /*5540*/  MUFU.EX2 R143, R139 ;  /* 0x0000008b008f7308 */ /* 0x000fe20000000800 */
[----:B--2---:R-:W-:Y:S02]  /*5550*/  FADD R41, R212, R19 ;  /* 0x00000013d4297221 */ /* 0x004fe40000000000 */
[----:B------:R-:W-:Y:S02]  /*5560*/  FADD R19, R109, -R110 ;  /* 0x8000006e6d137221 */ /* 0x000fe40000000000 */
[----:B------:R-:W-:-:S02]  /*5570*/  FADD R157, R157, -R83 ;  /* 0x800000539d9d7221 */ /* 0x000fc40000000000 */
[----:B------:R-:W-:Y:S01]  /*5580*/  FADD R43, R43, -R83 ;  /* 0x800000532b2b7221 */ /* 0x000fe20000000000 */
[----:B------:R-:W-:Y:S01]  /*5590*/  MUFU.EX2 R139, R93 ;  /* 0x0000005d008b7308 */ /* 0x000fe20000000800 */
[----:B------:R-:W-:Y:S02]  /*55a0*/  FMUL R29, R29, 1.4426950216293334961 ;  /* 0x3fb8aa3b1d1d7820 */ /* 0x000fe40000400000 */
[----:B------:R-:W-:Y:S02]  /*55b0*/  FMUL R28, R28, 1.4426950216293334961 ;  /* 0x3fb8aa3b1c1c7820 */ /* 0x000fe40000400000 */
[----:B------:R-:W-:Y:S02]  /*55c0*/  FADD R137, R137, -R108 ;  /* 0x8000006c89897221 */ /* 0x000fe40000000000 */
[----:B------:R-:W-:Y:S01]  /*55d0*/  FMUL R25, R25, 1.4426950216293334961 ;  /* 0x3fb8aa3b19197820 */ /* 0x000fe20000400000 */
[----:B------:R0:W-:Y:S01]  /*55e0*/  MUFU.EX2 R93, R151 ;  /* 0x00000097005d7308 */ /* 0x0001e20000000800 */
[----:B------:R-:W-:-:S02]  /*55f0*/  FADD R147, R147, -R110 ;  /* 0x8000006e93937221 */ /* 0x000fc40000000000 */
[----:B------:R-:W-:Y:S02]  /*5600*/  FADD R100, R100, -R110 ;  /* 0x8000006e64647221 */ /* 0x000fe40000000000 */
[----:B------:R-:W-:-:S03]  /*5610*/  FMUL R43, R43, 1.4426950216293334961 ;  /* 0x3fb8aa3b2b2b7820 */ /* 0x000fc60000400000 */
[----:B------:R-:W2:Y:S01]  /*5620*/  MUFU.EX2 R167, R167 ;  /* 0x000000a700a77308 */ /* 0x000ea20000000800 */
[----:B0-----:R-:W-:Y:S02]  /*5630*/  FADD R151, R177, R42 ;  /* 0x0000002ab1977221 */ /* 0x001fe40000000000 */
[----:B------:R-:W-:Y:S02]  /*5640*/  FMUL R42, R19, 1.4426950216293334961 ;  /* 0x3fb8aa3b132a7820 */ /* 0x000fe40000400000 */
[----:B------:R-:W-:Y:S02]  /*5650*/  FADD R19, R85, -R110 ;  /* 0x8000006e55137221 */ /* 0x000fe40000000000 */
[----:B------:R-:W-:Y:S02]  /*5660*/  FMUL R52, R157, 1.4426950216293334961 ;  /* 0x3fb8aa3b9d347820 */ /* 0x000fe40000400000 */
[----:B------:R-:W-:Y:S01]  /*5670*/  FADD R174, R174, -R83 ;  /* 0x80000053aeae7221 */ /* 0x000fe20000000000 */
[----:B------:R0:W-:Y:S01]  /*5680*/  MUFU.EX2 R157, R25 ;  /* 0x00000019009d7308 */ /* 0x0001e20000000800 */
[----:B------:R-:W-:-:S02]  /*5690*/  FADD R135, R135, -R108 ;  /* 0x8000006c87877221 */ /* 0x000fc40000000000 */
[----:B------:R-:W-:Y:S02]  /*56a0*/  FMUL R137, R137, 1.4426950216293334961 ;  /* 0x3fb8aa3b89897820 */ /* 0x000fe40000400000 */
[----:B------:R-:W-:Y:S02]  /*56b0*/  FADD R136, R136, -R83 ;  /* 0x8000005388887221 */ /* 0x000fe40000000000 */
[----:B------:R-:W-:Y:S01]  /*56c0*/  FMUL R100, R100, 1.4426950216293334961 ;  /* 0x3fb8aa3b64647820 */ /* 0x000fe20000400000 */
[----:B------:R-:W3:Y:S01]  /*56d0*/  MUFU.EX2 R29, R29 ;  /* 0x0000001d001d7308 */ /* 0x000ee20000000800 */
[----:B0-----:R-:W-:Y:S02]  /*56e0*/  FMUL R25, R147, 1.4426950216293334961 ;  /* 0x3fb8aa3b93197820 */ /* 0x001fe40000400000 */
[----:B------:R-:W-:Y:S02]  /*56f0*/  FMUL R147, R19, 1.4426950216293334961 ;  /* 0x3fb8aa3b13937820 */ /* 0x000fe40000400000 */
[----:B------:R-:W-:-:S02]  /*5700*/  FMUL R35, R135, 1.4426950216293334961 ;  /* 0x3fb8aa3b87237820 */ /* 0x000fc40000400000 */
[----:B------:R-:W-:Y:S01]  /*5710*/  FADD R155, R155, -R110 ;  /* 0x8000006e9b9b7221 */ /* 0x000fe20000000000 */
[----:B------:R-:W0:Y:S01]  /*5720*/  MUFU.EX2 R28, R28 ;  /* 0x0000001c001c7308 */ /* 0x000e220000000800 */
[----:B------:R-:W-:Y:S02]  /*5730*/  FADD R19, R15, -R111 ;  /* 0x8000006f0f137221 */ /* 0x000fe40000000000 */
[----:B------:R-:W-:Y:S02]  /*5740*/  FMUL R65, R174, 1.4426950216293334961 ;  /* 0x3fb8aa3bae417820 */ /* 0x000fe40000400000 */
[----:B-1----:R-:W-:Y:S02]  /*5750*/  FADD R162, R40, R41 ;  /* 0x0000002928a27221 */ /* 0x002fe40000000000 */
[----:B------:R-:W-:Y:S01]  /*5760*/  FADD R164, R164, R189 ;  /* 0x000000bda4a47221 */ /* 0x000fe20000000000 */
[----:B------:R-:W1:Y:S01]  /*5770*/  MUFU.EX2 R43, R43 ;  /* 0x0000002b002b7308 */ /* 0x000e620000000800 */
[----:B------:R-:W-:-:S02]  /*5780*/  FMUL R136, R136, 1.4426950216293334961 ;  /* 0x3fb8aa3b88887820 */ /* 0x000fc40000400000 */
[----:B------:R-:W-:Y:S02]  /*5790*/  FADD R33, R33, -R111 ;  /* 0x8000006f21217221 */ /* 0x000fe40000000000 */
[----:B------:R-:W-:-:S03]  /*57a0*/  FMUL R19, R19, 1.4426950216293334961 ;  /* 0x3fb8aa3b13137820 */ /* 0x000fc60000400000 */
[----:B------:R-:W-:Y:S01]  /*57b0*/  MUFU.EX2 R174, R137 ;  /* 0x0000008900ae7308 */ /* 0x000fe20000000800 */
[----:B------:R-:W-:Y:S02]  /*57c0*/  FADD R80, R80, -R83 ;  /* 0x8000005350507221 */ /* 0x000fe40000000000 */
[----:B------:R-:W-:-:S05]  /*57d0*/  FADD R160, R160, -R108 ;  /* 0x8000006ca0a07221 */ /* 0x000fca0000000000 */
[----:B------:R4:W-:Y:S01]  /*57e0*/  MUFU.EX2 R137, R100 ;  /* 0x0000006400897308 */ /* 0x0009e20000000800 */
[----:B------:R-:W-:Y:S02]  /*57f0*/  FADD R165, R165, R164 ;  /* 0x000000a4a5a57221 */ /* 0x000fe40000000000 */
[----:B------:R-:W-:Y:S02]  /*5800*/  FMUL R33, R33, 1.4426950216293334961 ;  /* 0x3fb8aa3b21217820 */ /* 0x000fe40000400000 */
[----:B----4-:R-:W-:-:S03]  /*5810*/  FMUL R100, R155, 1.4426950216293334961 ;  /* 0x3fb8aa3b9b647820 */ /* 0x010fc60000400000 */
[----:B------:R-:W-:Y:S01]  /*5820*/  MUFU.EX2 R35, R35 ;  /* 0x0000002300237308 */ /* 0x000fe20000000800 */
[----:B------:R-:W-:Y:S02]  /*5830*/  FADD R155, R211, R162 ;  /* 0x000000a2d39b7221 */ /* 0x000fe40000000000 */
[----:B------:R-:W-:Y:S02]  /*5840*/  FADD R162, R16, R151 ;  /* 0x0000009710a27221 */ /* 0x000fe40000000000 */
[----:B------:R-:W-:-:S03]  /*5850*/  FMUL R36, R36, 1.4426950216293334961 ;  /* 0x3fb8aa3b24247820 */ /* 0x000fc60000400000 */
[----:B------:R-:W4:Y:S01]  /*5860*/  MUFU.EX2 R32, R32 ;  /* 0x0000002000207308 */ /* 0x000f220000000800 */
[----:B--2---:R-:W-:Y:S02]  /*5870*/  FADD R162, R167, R162 ;  /* 0x000000a2a7a27221 */ /* 0x004fe40000000000 */
[----:B------:R-:W-:-:S05]  /*5880*/  FMUL R70, R80, 1.4426950216293334961 ;  /* 0x3fb8aa3b50467820 */ /* 0x000fca0000400000 */
[----:B------:R-:W2:Y:S01]  /*5890*/  MUFU.EX2 R210, R136 ;  /* 0x0000008800d27308 */ /* 0x000ea20000000800 */
[----:B------:R-:W-:Y:S01]  /*58a0*/  FMUL R80, R160, 1.4426950216293334961 ;  /* 0x3fb8aa3ba0507820 */ /* 0x000fe20000400000 */
[----:B------:R-:W-:-:S06]  /*58b0*/  F2FP.PACK_AB R41, R167, R16 ;  /* 0x00000010a729723e */ /* 0x000fcc00000000ff */
[----:B------:R-:W5:Y:S01]  /*58c0*/  MUFU.EX2 R164, R19 ;  /* 0x0000001300a47308 */ /* 0x000f620000000800 */
[----:B---3--:R-:W-:Y:S02]  /*58d0*/  FADD R162, R29, R162 ;  /* 0x000000a21da27221 */ /* 0x008fe40000000000 */
[----:B0-----:R-:W-:-:S05]  /*58e0*/  FADD R16, R28, R155 ;  /* 0x0000009b1c107221 */ /* 0x001fca0000000000 */
[----:B------:R0:W3:Y:S01]  /*58f0*/  MUFU.EX2 R160, R36 ;  /* 0x0000002400a07308 */ /* 0x0000e20000000800 */
[----:B------:R-:W-:Y:S02]  /*5900*/  FADD R30, R30, -R110 ;  /* 0x8000006e1e1e7221 */ /* 0x000fe40000000000 */
[----:B------:R-:W-:-:S05]  /*5910*/  FADD R162, R169, R162 ;  /* 0x000000a2a9a27221 */ /* 0x000fca0000000000 */
[----:B------:R-:W2:Y:S01]  /*5920*/  MUFU.EX2 R33, R33 ;  /* 0x0000002100217308 */ /* 0x000ea20000000800 */
[----:B-1----:R-:W-:Y:S02]  /*5930*/  FADD R151, R43, R16 ;  /* 0x000000102b977221 */ /* 0x002fe40000000000 */
[----:B------:R-:W-:Y:S02]  /*5940*/  FADD R193, R193, -R83 ;  /* 0x80000053c1c17221 */ /* 0x000fe40000000000 */
[----:B------:R-:W-:-:S03]  /*5950*/  FADD R163, R163, R188 ;  /* 0x000000bca3a37221 */ /* 0x000fc60000000000 */
[----:B------:R1:W-:Y:S01]  /*5960*/  MUFU.EX2 R85, R42 ;  /* 0x0000002a00557308 */ /* 0x0003e20000000800 */
[--C-:B------:R-:W-:Y:S01]  /*5970*/  FADD R17, R17, -R111.reuse ;  /* 0x8000006f11117221 */ /* 0x100fe20000000000 */
[----:B0-----:R-:W-:Y:S01]  /*5980*/  F2FP.PACK_AB R36, R214, R213 ;  /* 0x000000d5d624723e */ /* 0x001fe200000000ff */
[----:B------:R-:W-:Y:S01]  /*5990*/  FMUL R30, R30, 1.4426950216293334961 ;  /* 0x3fb8aa3b1e1e7820 */ /* 0x000fe20000400000 */
[----:B------:R-:W-:Y:S02]  /*59a0*/  F2FP.PACK_AB R37, R182, R181 ;  /* 0x000000b5b625723e */ /* 0x000fe400000000ff */
[----:B-1----:R-:W-:Y:S01]  /*59b0*/  F2FP.PACK_AB R42, R43, R28 ;  /* 0x0000001c2b2a723e */ /* 0x002fe200000000ff */
[----:B------:R-:W-:Y:S01]  /*59c0*/  FADD R28, R3, -R111 ;  /* 0x8000006f031c7221 */ /* 0x000fe20000000000 */
[----:B------:R0:W-:Y:S01]  /*59d0*/  MUFU.EX2 R15, R147 ;  /* 0x00000093000f7308 */ /* 0x0001e20000000800 */
[----:B------:R-:W-:Y:S01]  /*59e0*/  F2FP.PACK_AB R38, R212, R38 ;  /* 0x00000026d426723e */ /* 0x000fe200000000ff */
[----:B----4-:R-:W-:Y:S01]  /*59f0*/  FADD R151, R32, R151 ;  /* 0x0000009720977221 */ /* 0x010fe20000000000 */
[----:B------:R-:W-:Y:S01]  /*5a00*/  F2FP.PACK_AB R39, R177, R39 ;  /* 0x00000027b127723e */ /* 0x000fe200000000ff */
[----:B------:R-:W-:Y:S01]  /*5a10*/  FMUL R71, R193, 1.4426950216293334961 ;  /* 0x3fb8aa3bc1477820 */ /* 0x000fe20000400000 */
[----:B------:R-:W-:Y:S01]  /*5a20*/  F2FP.PACK_AB R43, R169, R29 ;  /* 0x0000001da92b723e */ /* 0x000fe200000000ff */
[----:B------:R-:W-:Y:S01]  /*5a30*/  FMUL R29, R17, 1.4426950216293334961 ;  /* 0x3fb8aa3b111d7820 */ /* 0x000fe20000400000 */
[----:B--2---:R-:W-:Y:S01]  /*5a40*/  F2FP.PACK_AB R16, R210, R32 ;  /* 0x00000020d210723e */ /* 0x004fe200000000ff */
[----:B0-----:R-:W-:-:S02]  /*5a50*/  FADD R147, R35, R162 ;  /* 0x000000a223937221 */ /* 0x001fc40000000000 */
[----:B------:R-:W-:Y:S01]  /*5a60*/  FMUL R162, R28, 1.4426950216293334961 ;  /* 0x3fb8aa3b1ca27820 */ /* 0x000fe20000400000 */
[----:B------:R-:W-:Y:S01]  /*5a70*/  LOP3.LUT R193, R9, 0x40, RZ, 0x3c, !PT ;  /* 0x0000004009c17812 */ /* 0x000fe200078e3cff */
[----:B-----5:R-:W-:Y:S01]  /*5a80*/  FADD R32, R164, R163 ;  /* 0x000000a3a4207221 */ /* 0x020fe20000000000 */
[----:B------:R-:W0:Y:S01]  /*5a90*/  MUFU.EX2 R30, R30 ;  /* 0x0000001e001e7308 */ /* 0x000e220000000800 */
[----:B------:R-:W-:Y:S01]  /*5aa0*/  FADD R102, R102, -R110 ;  /* 0x8000006e66667221 */ /* 0x000fe20000000000 */
[----:B------:R-:W-:Y:S01]  /*5ab0*/  F2FP.PACK_AB R17, R174, R35 ;  /* 0x00000023ae11723e */ /* 0x000fe200000000ff */
[----:B------:R-:W-:Y:S01]  /*5ac0*/  FADD R165, R34, R165 ;  /* 0x000000a522a57221 */ /* 0x000fe20000000000 */
[----:B---3--:R-:W-:Y:S01]  /*5ad0*/  F2FP.PACK_AB R28, R160, R34 ;  /* 0x00000022a01c723e */ /* 0x008fe200000000ff */
[----:B------:R-:W-:Y:S01]  /*5ae0*/  FADD R166, R33, R32 ;  /* 0x0000002021a67221 */ /* 0x000fe20000000000 */
[----:B------:R-:W-:Y:S02]  /*5af0*/  HMMA.16816.F32 R56, R36, R54, R56 ;  /* 0x000000362438723c */ /* 0x000fe40000001838 */
[----:B------:R1:W-:Y:S01]  /*5b00*/  MUFU.EX2 R3, R29 ;  /* 0x0000001d00037308 */ /* 0x0003e20000000800 */
[----:B------:R-:W-:-:S05]  /*5b10*/  FADD R141, R141, -R83 ;  /* 0x800000538d8d7221 */ /* 0x000fca0000000000 */
[----:B------:R-:W-:Y:S01]  /*5b20*/  HMMA.16816.F32 R48, R36, R78, R48 ;  /* 0x0000004e2430723c */ /* 0x000fe20000001830 */
[----:B------:R-:W-:Y:S01]  /*5b30*/  LDSM.16.M88.4 R36, [R193+0x1800] ;  /* 0x00180000c124783b */ /* 0x000fe20000000200 */
[----:B------:R-:W2:Y:S01]  /*5b40*/  MUFU.EX2 R21, R107 ;  /* 0x0000006b00157308 */ /* 0x000ea20000000800 */
[----:B-1----:R-:W-:Y:S02]  /*5b50*/  F2FP.PACK_AB R29, R33, R164 ;  /* 0x000000a4211d723e */ /* 0x002fe400000000ff */
[----:B------:R-:W1:Y:S01]  /*5b60*/  LDSM.16.M88.4 R32, [R193+0x1000] ;  /* 0x00100000c120783b */ /* 0x000e620000000200 */
[----:B------:R-:W-:-:S04]  /*5b70*/  FMUL R102, R102, 1.4426950216293334961 ;  /* 0x3fb8aa3b66667820 */ /* 0x000fc80000400000 */
[----:B------:R-:W3:Y:S01]  /*5b80*/  MUFU.EX2 R162, R162 ;  /* 0x000000a200a27308 */ /* 0x000ee20000000800 */
[----:B------:R-:W-:Y:S02]  /*5b90*/  FADD R159, R159, -R110 ;  /* 0x8000006e9f9f7221 */ /* 0x000fe40000000000 */
[----:B------:R-:W-:Y:S02]  /*5ba0*/  FADD R142, R142, -R108 ;  /* 0x8000006c8e8e7221 */ /* 0x000fe40000000000 */
[----:B------:R-:W-:Y:S02]  /*5bb0*/  FADD R31, R31, -R111 ;  /* 0x8000006f1f1f7221 */ /* 0x000fe40000000000 */
[----:B------:R-:W-:Y:S01]  /*5bc0*/  FMUL R18, R141, 1.4426950216293334961 ;  /* 0x3fb8aa3b8d127820 */ /* 0x000fe20000400000 */
[----:B------:R4:W-:Y:S01]  /*5bd0*/  MUFU.EX2 R136, R102 ;  /* 0x0000006600887308 */ /* 0x0009e20000000800 */
[--C-:B------:R-:W-:Y:S02]  /*5be0*/  FADD R145, R145, -R83.reuse ;  /* 0x8000005391917221 */ /* 0x100fe40000000000 */
[----:B------:R-:W-:-:S02]  /*5bf0*/  FADD R150, R150, -R83 ;  /* 0x8000005396967221 */ /* 0x000fc40000000000 */
[----:B------:R-:W-:Y:S02]  /*5c00*/  FMUL R20, R142, 1.4426950216293334961 ;  /* 0x3fb8aa3b8e147820 */ /* 0x000fe40000400000 */
[----:B------:R-:W-:Y:S02]  /*5c10*/  FADD R146, R146, -R108 ;  /* 0x8000006c92927221 */ /* 0x000fe40000000000 */
[----:B----4-:R-:W-:Y:S02]  /*5c20*/  FMUL R102, R159, 1.4426950216293334961 ;  /* 0x3fb8aa3b9f667820 */ /* 0x010fe40000400000 */
[----:B------:R-:W-:Y:S02]  /*5c30*/  FMUL R159, R31, 1.4426950216293334961 ;  /* 0x3fb8aa3b1f9f7820 */ /* 0x000fe40000400000 */
[----:B------:R-:W-:Y:S02]  /*5c40*/  FMUL R199, R145, 1.4426950216293334961 ;  /* 0x3fb8aa3b91c77820 */ /* 0x000fe40000400000 */
[----:B------:R-:W-:-:S02]  /*5c50*/  FADD R165, R160, R165 ;  /* 0x000000a5a0a57221 */ /* 0x000fc40000000000 */
[----:B------:R-:W-:Y:S01]  /*5c60*/  FADD R31, R24, -R111 ;  /* 0x8000006f181f7221 */ /* 0x000fe20000000000 */
[----:B------:R-:W4:Y:S01]  /*5c70*/  MUFU.EX2 R18, R18 ;  /* 0x0000001200127308 */ /* 0x000f220000000800 */
[--C-:B------:R-:W-:Y:S02]  /*5c80*/  FADD R88, R88, -R83.reuse ;  /* 0x8000005358587221 */ /* 0x100fe40000000000 */
[----:B------:R-:W-:Y:S02]  /*5c90*/  FADD R91, R91, -R83 ;  /* 0x800000535b5b7221 */ /* 0x000fe40000000000 */
[----:B------:R-:W-:Y:S02]  /*5ca0*/  FMUL R26, R150, 1.4426950216293334961 ;  /* 0x3fb8aa3b961a7820 */ /* 0x000fe40000400000 */
[----:B------:R-:W-:Y:S02]  /*5cb0*/  FMUL R150, R146, 1.4426950216293334961 ;  /* 0x3fb8aa3b92967820 */ /* 0x000fe40000400000 */
[----:B------:R-:W-:Y:S01]  /*5cc0*/  FADD R19, R210, R151 ;  /* 0x00000097d2137221 */ /* 0x000fe20000000000 */
[----:B------:R-:W5:Y:S01]  /*5cd0*/  MUFU.EX2 R20, R20 ;  /* 0x0000001400147308 */ /* 0x000f620000000800 */
[----:B0-----:R-:W-:Y:S01]  /*5ce0*/  FADD R160, R30, R165 ;  /* 0x000000a51ea07221 */ /* 0x001fe20000000000 */
[----:B--2---:R-:W-:Y:S01]  /*5cf0*/  F2FP.PACK_AB R30, R21, R30 ;  /* 0x0000001e151e723e */ /* 0x004fe200000000ff */
[----:B------:R-:W-:Y:S01]  /*5d00*/  FMUL R151, R31, 1.4426950216293334961 ;  /* 0x3fb8aa3b1f977820 */ /* 0x000fe20000400000 */
[----:B---3--:R-:W-:Y:S01]  /*5d10*/  F2FP.PACK_AB R31, R162, R3 ;  /* 0x00000003a21f723e */ /* 0x008fe200000000ff */
[----:B------:R-:W-:-:S02]  /*5d20*/  FADD R92, R92, -R108 ;  /* 0x8000006c5c5c7221 */ /* 0x000fc40000000000 */
[----:B------:R-:W-:Y:S01]  /*5d30*/  FADD R22, R22, -R111 ;  /* 0x8000006f16167221 */ /* 0x000fe20000000000 */
[----:B------:R-:W0:Y:S01]  /*5d40*/  MUFU.EX2 R199, R199 ;  /* 0x000000c700c77308 */ /* 0x000e220000000800 */
[----:B------:R-:W-:Y:S02]  /*5d50*/  FMUL R88, R88, 1.4426950216293334961 ;  /* 0x3fb8aa3b58587820 */ /* 0x000fe40000400000 */
[----:B------:R-:W-:Y:S02]  /*5d60*/  FMUL R91, R91, 1.4426950216293334961 ;  /* 0x3fb8aa3b5b5b7820 */ /* 0x000fe40000400000 */
[----:B------:R-:W-:-:S03]  /*5d70*/  FMUL R92, R92, 1.4426950216293334961 ;  /* 0x3fb8aa3b5c5c7820 */ /* 0x000fc60000400000 */
[----:B------:R-:W2:Y:S01]  /*5d80*/  MUFU.EX2 R24, R159 ;  /* 0x0000009f00187308 */ /* 0x000ea20000000800 */
[----:B------:R-:W-:Y:S02]  /*5d90*/  FMUL R22, R22, 1.4426950216293334961 ;  /* 0x3fb8aa3b16167820 */ /* 0x000fe40000400000 */
[----:B------:R-:W-:Y:S01]  /*5da0*/  FADD R44, R44, -R111 ;  /* 0x8000006f2c2c7221 */ /* 0x000fe20000000000 */
[----:B------:R-:W-:Y:S01]  /*5db0*/  HMMA.16816.F32 R72, R28, R54, R72 ;  /* 0x000000361c48723c */ /* 0x000fe20000001848 */
[----:B------:R-:W-:-:S03]  /*5dc0*/  FADD R97, R97, -R83 ;  /* 0x8000005361617221 */ /* 0x000fc60000000000 */
[----:B------:R-:W3:Y:S01]  /*5dd0*/  MUFU.EX2 R150, R150 ;  /* 0x0000009600967308 */ /* 0x000ee20000000800 */
[----:B------:R-:W-:Y:S02]  /*5de0*/  FADD R138, R138, -R111 ;  /* 0x8000006f8a8a7221 */ /* 0x000fe40000000000 */
[----:B------:R-:W-:-:S05]  /*5df0*/  FMUL R55, R44, 1.4426950216293334961 ;  /* 0x3fb8aa3b2c377820 */ /* 0x000fca0000400000 */
[----:B------:R-:W0:Y:S01]  /*5e00*/  MUFU.EX2 R145, R88 ;  /* 0x0000005800917308 */ /* 0x000e220000000800 */
[----:B------:R-:W-:-:S07]  /*5e10*/  FADD R155, R3, R166 ;  /* 0x000000a6039b7221 */ /* 0x000fce0000000000 */
[----:B------:R-:W0:Y:S01]  /*5e20*/  MUFU.EX2 R198, R91 ;  /* 0x0000005b00c67308 */ /* 0x000e220000000800 */
[----:B------:R-:W-:-:S07]  /*5e30*/  FMUL R77, R97, 1.4426950216293334961 ;  /* 0x3fb8aa3b614d7820 */ /* 0x000fce0000400000 */
[----:B------:R-:W0:Y:S01]  /*5e40*/  MUFU.EX2 R151, R151 ;  /* 0x0000009700977308 */ /* 0x000e220000000800 */
[----:B------:R-:W-:Y:S02]  /*5e50*/  FADD R147, R174, R147 ;  /* 0x00000093ae937221 */ /* 0x000fe40000000000 */
[----:B------:R-:W-:-:S05]  /*5e60*/  FMUL R44, R138, 1.4426950216293334961 ;  /* 0x3fb8aa3b8a2c7820 */ /* 0x000fca0000400000 */
[----:B------:R-:W0:Y:S01]  /*5e70*/  MUFU.EX2 R142, R92 ;  /* 0x0000005c008e7308 */ /* 0x000e220000000800 */
[----:B----4-:R-:W-:Y:S01]  /*5e80*/  FADD R164, R18, R19 ;  /* 0x0000001312a47221 */ /* 0x010fe20000000000 */
[----:B------:R-:W-:Y:S01]  /*5e90*/  HMMA.16816.F32 R60, R28, R78, R60 ;  /* 0x0000004e1c3c723c */ /* 0x000fe2000000183c */
[----:B------:R-:W-:-:S05]  /*5ea0*/  FADD R155, R162, R155 ;  /* 0x0000009ba29b7221 */ /* 0x000fca0000000000 */
[----:B------:R-:W4:Y:S01]  /*5eb0*/  MUFU.EX2 R22, R22 ;  /* 0x0000001600167308 */ /* 0x000f220000000800 */
[----:B------:R-:W-:Y:S02]  /*5ec0*/  FADD R140, R140, -R111 ;  /* 0x8000006f8c8c7221 */ /* 0x000fe40000000000 */
[----:B-----5:R-:W-:-:S05]  /*5ed0*/  FADD R147, R20, R147 ;  /* 0x0000009314937221 */ /* 0x020fca0000000000 */
[----:B------:R-:W5:Y:S01]  /*5ee0*/  MUFU.EX2 R76, R76 ;  /* 0x0000004c004c7308 */ /* 0x000f620000000800 */
[----:B0-----:R-:W-:Y:S01]  /*5ef0*/  FADD R164, R199, R164 ;  /* 0x000000a4c7a47221 */ /* 0x001fe20000000000 */
[----:B------:R-:W-:Y:S01]  /*5f00*/  F2FP.PACK_AB R40, R211, R40 ;  /* 0x00000028d328723e */ /* 0x000fe200000000ff */
[----:B------:R-:W-:-:S05]  /*5f10*/  FADD R160, R21, R160 ;  /* 0x000000a015a07221 */ /* 0x000fca0000000000 */
[----:B------:R-:W-:Y:S01]  /*5f20*/  MUFU.EX2 R153, R153 ;  /* 0x0000009900997308 */ /* 0x000fe20000000800 */
[----:B------:R-:W-:Y:S02]  /*5f30*/  FMUL R140, R140, 1.4426950216293334961 ;  /* 0x3fb8aa3b8c8c7820 */ /* 0x000fe40000400000 */
[----:B--2---:R-:W-:-:S05]  /*5f40*/  FADD R54, R24, R155 ;  /* 0x0000009b18367221 */ /* 0x004fca0000000000 */
[----:B------:R-:W0:Y:S01]  /*5f50*/  MUFU.EX2 R55, R55 ;  /* 0x0000003700377308 */ /* 0x000e220000000800 */
[C---:B---3--:R-:W-:Y:S01]  /*5f60*/  FADD R147, R150.reuse, R147 ;  /* 0x0000009396937221 */ /* 0x048fe20000000000 */
[----:B------:R-:W-:Y:S01]  /*5f70*/  F2FP.PACK_AB R19, R150, R20 ;  /* 0x000000149613723e */ /* 0x000fe200000000ff */
[----:B------:R-:W-:Y:S01]  /*5f80*/  FADD R3, R145, R164 ;  /* 0x000000a491037221 */ /* 0x000fe20000000000 */
[----:B------:R-:W-:-:S04]  /*5f90*/  F2FP.PACK_AB R20, R198, R145 ;  /* 0x00000091c614723e */ /* 0x000fc800000000ff */
[----:B------:R-:W2:Y:S01]  /*5fa0*/  MUFU.EX2 R77, R77 ;  /* 0x0000004d004d7308 */ /* 0x000ea20000000800 */
[----:B------:R-:W-:Y:S02]  /*5fb0*/  FADD R145, R157, R160 ;  /* 0x000000a09d917221 */ /* 0x000fe40000000000 */
[----:B------:R-:W-:-:S05]  /*5fc0*/  FADD R31, R151, R54 ;  /* 0x00000036971f7221 */ /* 0x000fca0000000000 */
[----:B------:R-:W3:Y:S01]  /*5fd0*/  MUFU.EX2 R44, R44 ;  /* 0x0000002c002c7308 */ /* 0x000ee20000000800 */
[----:B------:R-:W-:Y:S01]  /*5fe0*/  FADD R134, R134, -R110 ;  /* 0x8000006e86867221 */ /* 0x000fe20000000000 */
[----:B-1----:R-:W-:Y:S01]  /*5ff0*/  HMMA.16816.F32 R56, R40, R32, R56 ;  /* 0x000000202838723c */ /* 0x002fe20000001838 */
[----:B------:R-:W-:Y:S02]  /*6000*/  FADD R21, R142, R147 ;  /* 0x000000938e157221 */ /* 0x000fe40000000000 */
[----:B------:R-:W-:-:S03]  /*6010*/  FADD R149, R149, -R108 ;  /* 0x8000006c95957221 */ /* 0x000fc60000000000 */
[----:B------:R-:W1:Y:S01]  /*6020*/  MUFU.EX2 R79, R140 ;  /* 0x0000008c004f7308 */ /* 0x000e620000000800 */
[----:B------:R-:W-:Y:S01]  /*6030*/  FADD R147, R198, R3 ;  /* 0x00000003c6937221 */ /* 0x000fe20000000000 */
[----:B------:R-:W-:Y:S01]  /*6040*/  HMMA.16816.F32 R48, R40, R36, R48 ;  /* 0x000000242830723c */ /* 0x000fe20000001830 */
[----:B------:R-:W-:Y:S01]  /*6050*/  FADD R30, R158, R145 ;  /* 0x000000919e1e7221 */ /* 0x000fe20000000000 */
[----:B------:R-:W-:Y:S01]  /*6060*/  F2FP.PACK_AB R29, R151, R24 ;  /* 0x00000018971d723e */ /* 0x000fe200000000ff */
[----:B------:R-:W-:-:S04]  /*6070*/  FMUL R134, R134, 1.4426950216293334961 ;  /* 0x3fb8aa3b86867820 */ /* 0x000fc80000400000 */
[----:B----4-:R-:W-:Y:S02]  /*6080*/  FADD R40, R22, R31 ;  /* 0x0000001f16287221 */ /* 0x010fe40000000000 */
[----:B-----5:R-:W-:Y:S01]  /*6090*/  FADD R24, R76, R147 ;  /* 0x000000934c187221 */ /* 0x020fe20000000000 */
[----:B------:R-:W-:Y:S01]  /*60a0*/  F2FP.PACK_AB R28, R158, R157 ;  /* 0x0000009d9e1c723e */ /* 0x000fe200000000ff */
[----:B------:R-:W-:Y:S01]  /*60b0*/  FADD R89, R89, -R108 ;  /* 0x8000006c59597221 */ /* 0x000fe20000000000 */
[----:B0-----:R-:W-:Y:S01]  /*60c0*/  F2FP.PACK_AB R31, R55, R22 ;  /* 0x00000016371f723e */ /* 0x001fe200000000ff */
[----:B------:R-:W-:Y:S02]  /*60d0*/  FMUL R97, R149, 1.4426950216293334961 ;  /* 0x3fb8aa3b95617820 */ /* 0x000fe40000400000 */
[----:B------:R-:W-:Y:S01]  /*60e0*/  FADD R145, R153, R30 ;  /* 0x0000001e99917221 */ /* 0x000fe20000000000 */
[----:B------:R-:W0:Y:S01]  /*60f0*/  MUFU.EX2 R149, R134 ;  /* 0x0000008600957308 */ /* 0x000e220000000800 */
[----:B------:R-:W-:Y:S01]  /*6100*/  FADD R41, R55, R40 ;  /* 0x0000002837297221 */ /* 0x000fe20000000000 */
[----:B------:R-:W-:Y:S01]  /*6110*/  F2FP.PACK_AB R30, R154, R153 ;  /* 0x000000999a1e723e */ /* 0x000fe200000000ff */
[----:B------:R-:W-:-:S02]  /*6120*/  FADD R148, R148, -R111 ;  /* 0x8000006f94947221 */ /* 0x000fc40000000000 */
[----:B------:R-:W-:Y:S02]  /*6130*/  FADD R144, R144, -R111 ;  /* 0x8000006f90907221 */ /* 0x000fe40000000000 */
[----:B--2---:R-:W-:Y:S02]  /*6140*/  FADD R55, R77, R24 ;  /* 0x000000184d377221 */ /* 0x004fe40000000000 */
[----:B------:R-:W-:Y:S02]  /*6150*/  FMUL R89, R89, 1.4426950216293334961 ;  /* 0x3fb8aa3b59597820 */ /* 0x000fe40000400000 */
[----:B---3--:R-:W-:Y:S02]  /*6160*/  FADD R24, R44, R41 ;  /* 0x000000292c187221 */ /* 0x008fe40000000000 */
[----:B------:R-:W-:Y:S02]  /*6170*/  FMUL R148, R148, 1.4426950216293334961 ;  /* 0x3fb8aa3b94947820 */ /* 0x000fe40000400000 */
[----:B------:R-:W-:Y:S01]  /*6180*/  FMUL R144, R144, 1.4426950216293334961 ;  /* 0x3fb8aa3b90907820 */ /* 0x000fe20000400000 */
[----:B------:R-:W2:Y:S01]  /*6190*/  MUFU.EX2 R146, R89 ;  /* 0x0000005900927308 */ /* 0x000ea20000000800 */
[----:B------:R-:W-:Y:S01]  /*61a0*/  F2FP.PACK_AB R22, R77, R76 ;  /* 0x0000004c4d16723e */ /* 0x000fe200000000ff */
[----:B------:R-:W-:Y:S01]  /*61b0*/  HMMA.16816.F32 R72, R28, R32, R72 ;  /* 0x000000201c48723c */ /* 0x000fe20000001848 */
[C---:B-1----:R-:W-:Y:S01]  /*61c0*/  FADD R24, R79.reuse, R24 ;  /* 0x000000184f187221 */ /* 0x042fe20000000000 */
[----:B------:R-:W-:-:S02]  /*61d0*/  F2FP.PACK_AB R41, R79, R44 ;  /* 0x0000002c4f29723e */ /* 0x000fc400000000ff */
[----:B------:R-:W-:Y:S02]  /*61e0*/  LDSM.16.M88.4 R76, [R9+0x1880] ;  /* 0x00188000094c783b */ /* 0x000fe40000000200 */
[----:B------:R-:W-:Y:S02]  /*61f0*/  MUFU.EX2 R23, R23 ;  /* 0x0000001700177308 */ /* 0x000fe40000000800 */
[----:B------:R-:W-:Y:S01]  /*6200*/  HMMA.16816.F32 R60, R28, R36, R60 ;  /* 0x000000241c3c723c */ /* 0x000fe2000000183c */
[----:B------:R-:W1:Y:S01]  /*6210*/  LDSM.16.M88.4 R28, [R9+0x1080] ;  /* 0x00108000091c783b */ /* 0x000e620000000200 */
[----:B------:R-:W-:-:S04]  /*6220*/  FADD R54, R154, R145 ;  /* 0x000000919a367221 */ /* 0x000fc80000000000 */
[----:B------:R-:W3:Y:S01]  /*6230*/  MUFU.EX2 R25, R25 ;  /* 0x0000001900197308 */ /* 0x000ee20000000800 */
[----:B------:R-:W-:-:S07]  /*6240*/  FADD R94, R94, -R111 ;  /* 0x8000006f5e5e7221 */ /* 0x000fce0000000000 */
[----:B------:R-:W4:Y:S01]  /*6250*/  MUFU.EX2 R43, R144 ;  /* 0x00000090002b7308 */ /* 0x000f220000000800 */
[----:B0-----:R-:W-:-:S07]  /*6260*/  FADD R54, R149, R54 ;  /* 0x0000003695367221 */ /* 0x001fce0000000000 */
[----:B------:R-:W0:Y:S01]  /*6270*/  MUFU.EX2 R148, R148 ;  /* 0x0000009400947308 */ /* 0x000e220000000800 */
[----:B------:R-:W-:Y:S01]  /*6280*/  F2FP.PACK_AB R18, R199, R18 ;  /* 0x00000012c712723e */ /* 0x000fe200000000ff */
[----:B------:R-:W-:Y:S02]  /*6290*/  FMUL R32, R94, 1.4426950216293334961 ;  /* 0x3fb8aa3b5e207820 */ /* 0x000fe40000400000 */
[----:B------:R-:W-:Y:S02]  /*62a0*/  FADD R95, R95, -R111 ;  /* 0x8000006f5f5f7221 */ /* 0x000fe40000000000 */
[----:B------:R-:W-:Y:S02]  /*62b0*/  FADD R54, R143, R54 ;  /* 0x000000368f367221 */ /* 0x000fe40000000000 */
[----:B------:R-:W-:Y:S01]  /*62c0*/  MUFU.EX2 R26, R26 ;  /* 0x0000001a001a7308 */ /* 0x000fe20000000800 */
[----:B--2---:R-:W-:Y:S01]  /*62d0*/  FADD R3, R146, R21 ;  /* 0x0000001592037221 */ /* 0x004fe20000000000 */
[----:B---3--:R-:W-:Y:S01]  /*62e0*/  F2FP.PACK_AB R42, R25, R23 ;  /* 0x00000017192a723e */ /* 0x008fe200000000ff */
[----:B------:R-:W-:Y:S01]  /*62f0*/  FMUL R33, R95, 1.4426950216293334961 ;  /* 0x3fb8aa3b5f217820 */ /* 0x000fe20000400000 */
[----:B------:R-:W-:Y:S01]  /*6300*/  HMMA.16816.F32 R56, R16, R34, R56 ;  /* 0x000000221038723c */ /* 0x000fe20000001838 */
[----:B------:R-:W-:-:S03]  /*6310*/  FADD R90, R90, -R111 ;  /* 0x8000006f5a5a7221 */ /* 0x000fc60000000000 */
[----:B------:R-:W2:Y:S01]  /*6320*/  MUFU.EX2 R105, R105 ;  /* 0x0000006900697308 */ /* 0x000ea20000000800 */
[----:B------:R-:W-:Y:S02]  /*6330*/  FADD R54, R23, R54 ;  /* 0x0000003617367221 */ /* 0x000fe40000000000 */
[----:B------:R-:W-:Y:S01]  /*6340*/  FADD R101, R101, -R111 ;  /* 0x8000006f65657221 */ /* 0x000fe20000000000 */
[----:B------:R-:W-:Y:S01]  /*6350*/  HMMA.16816.F32 R48, R16, R38, R48 ;  /* 0x000000261030723c */ /* 0x000fe20000001830 */
[----:B----4-:R-:W-:Y:S01]  /*6360*/  FADD R23, R43, R24 ;  /* 0x000000182b177221 */ /* 0x010fe20000000000 */
[----:B------:R-:W-:Y:S02]  /*6370*/  F2FP.PACK_AB R40, R143, R149 ;  /* 0x000000958f28723e */ /* 0x000fe400000000ff */
[----:B------:R-:W3:Y:S01]  /*6380*/  MUFU.EX2 R45, R45 ;  /* 0x0000002d002d7308 */ /* 0x000ee20000000800 */
[----:B------:R-:W-:Y:S01]  /*6390*/  FADD R103, R103, -R110 ;  /* 0x8000006e67677221 */ /* 0x000fe20000000000 */
[----:B0-----:R-:W-:Y:S01]  /*63a0*/  F2FP.PACK_AB R43, R148, R43 ;  /* 0x0000002b942b723e */ /* 0x001fe200000000ff */
[----:B------:R-:W-:-:S02]  /*63b0*/  FMUL R36, R90, 1.4426950216293334961 ;  /* 0x3fb8aa3b5a247820 */ /* 0x000fc40000400000 */
[----:B------:R-:W-:-:S03]  /*63c0*/  FADD R24, R99, R3 ;  /* 0x0000000363187221 */ /* 0x000fc60000000000 */
[----:B------:R-:W0:Y:S01]  /*63d0*/  MUFU.EX2 R97, R97 ;  /* 0x0000006100617308 */ /* 0x000e220000000800 */
[----:B------:R-:W-:Y:S02]  /*63e0*/  FMUL R3, R101, 1.4426950216293334961 ;  /* 0x3fb8aa3b65037820 */ /* 0x000fe40000400000 */
[----:B------:R-:W-:-:S05]  /*63f0*/  FMUL R103, R103, 1.4426950216293334961 ;  /* 0x3fb8aa3b67677820 */ /* 0x000fca0000400000 */
[----:B------:R-:W4:Y:S01]  /*6400*/  MUFU.EX2 R32, R32 ;  /* 0x0000002000207308 */ /* 0x000f220000000800 */
[----:B------:R-:W-:Y:S01]  /*6410*/  FADD R152, R152, -R111 ;  /* 0x8000006f98987221 */ /* 0x000fe20000000000 */
[----:B------:R-:W-:Y:S01]  /*6420*/  HMMA.16816.F32 R72, R40, R34, R72 ;  /* 0x000000222848723c */ /* 0x000fe20000001848 */
[----:B------:R-:W-:-:S05]  /*6430*/  FADD R172, R172, -R108 ;  /* 0x8000006cacac7221 */ /* 0x000fca0000000000 */
[----:B------:R-:W5:Y:S02]  /*6440*/  MUFU.EX2 R52, R52 ;  /* 0x0000003400347308 */ /* 0x000f640000000800 */
[----:B------:R-:W-:Y:S06]  /*6450*/  HMMA.16816.F32 R60, R40, R38, R60 ;  /* 0x00000026283c723c */ /* 0x000fec000000183c */
[----:B------:R-:W0:Y:S01]  /*6460*/  MUFU.EX2 R98, R98 ;  /* 0x0000006200627308 */ /* 0x000e220000000800 */
[----:B--2---:R-:W-:-:S07]  /*6470*/  FADD R16, R105, R24 ;  /* 0x0000001869107221 */ /* 0x004fce0000000000 */
[----:B------:R-:W2:Y:S01]  /*6480*/  MUFU.EX2 R33, R33 ;  /* 0x0000002100217308 */ /* 0x000ea20000000800 */
[----:B------:R-:W-:Y:S02]  /*6490*/  FADD R18, R26, R55 ;  /* 0x000000371a127221 */ /* 0x000fe40000000000 */
[----:B------:R-:W-:Y:S02]  /*64a0*/  FMUL R101, R152, 1.4426950216293334961 ;  /* 0x3fb8aa3b98657820 */ /* 0x000fe40000400000 */
[----:B------:R-:W-:-:S03]  /*64b0*/  FADD R156, R156, -R111 ;  /* 0x8000006f9c9c7221 */ /* 0x000fc60000000000 */
[----:B------:R-:W-:Y:S01]  /*64c0*/  MUFU.EX2 R53, R53 ;  /* 0x0000003500357308 */ /* 0x000fe20000000800 */
[----:B------:R-:W-:Y:S02]  /*64d0*/  FMUL R88, R172, 1.4426950216293334961 ;  /* 0x3fb8aa3bac587820 */ /* 0x000fe40000400000 */
[----:B------:R-:W-:-:S05]  /*64e0*/  FADD R54, R25, R54 ;  /* 0x0000003619367221 */ /* 0x000fca0000000000 */
[----:B------:R-:W-:Y:S01]  /*64f0*/  MUFU.EX2 R36, R36 ;  /* 0x0000002400247308 */ /* 0x000fe20000000800 */
[----:B------:R-:W-:-:S07]  /*6500*/  FADD R37, R148, R23 ;  /* 0x0000001794257221 */ /* 0x000fce0000000000 */
[----:B------:R0:W1:Y:S01]  /*6510*/  MUFU.EX2 R141, R103 ;  /* 0x00000067008d7308 */ /* 0x0000620000000800 */
[----:B---3--:R-:W-:-:S07]  /*6520*/  FADD R17, R45, R18 ;  /* 0x000000122d117221 */ /* 0x008fce0000000000 */
[----:B------:R-:W3:Y:S01]  /*6530*/  MUFU.EX2 R3, R3 ;  /* 0x0000000300037308 */ /* 0x000ee20000000800 */
[----:B0-----:R-:W-:Y:S01]  /*6540*/  FADD R19, R97, R16 ;  /* 0x0000001061137221 */ /* 0x001fe20000000000 */
[----:B------:R-:W-:Y:S01]  /*6550*/  F2FP.PACK_AB R21, R146, R142 ;  /* 0x0000008e9215723e */ /* 0x000fe200000000ff */
[----:B------:R-:W-:-:S05]  /*6560*/  FMUL R156, R156, 1.4426950216293334961 ;  /* 0x3fb8aa3b9c9c7820 */ /* 0x000fca0000400000 */
[----:B------:R-:W0:Y:S01]  /*6570*/  MUFU.EX2 R27, R27 ;  /* 0x0000001b001b7308 */ /* 0x000e220000000800 */
[----:B------:R-:W-:Y:S01]  /*6580*/  FADD R168, R168, -R111 ;  /* 0x8000006fa8a87221 */ /* 0x000fe20000000000 */
[----:B------:R-:W-:Y:S01]  /*6590*/  F2FP.PACK_AB R23, R105, R99 ;  /* 0x000000636917723e */ /* 0x000fe200000000ff */
[----:B------:R-:W-:Y:S02]  /*65a0*/  FADD R54, R137, R54 ;  /* 0x0000003689367221 */ /* 0x000fe40000000000 */
[----:B----4-:R-:W-:-:S03]  /*65b0*/  FADD R18, R32, R37 ;  /* 0x0000002520127221 */ /* 0x010fc60000000000 */
[----:B------:R-:W4:Y:S01]  /*65c0*/  MUFU.EX2 R80, R80 ;  /* 0x0000005000507308 */ /* 0x000f220000000800 */
[----:B------:R-:W-:Y:S02]  /*65d0*/  FADD R176, R176, -R108 ;  /* 0x8000006cb0b07221 */ /* 0x000fe40000000000 */
[----:B------:R-:W-:Y:S02]  /*65e0*/  FADD R171, R171, -R110 ;  /* 0x8000006eabab7221 */ /* 0x000fe40000000000 */
[----:B-----5:R-:W-:-:S03]  /*65f0*/  FADD R16, R52, R17 ;  /* 0x0000001134107221 */ /* 0x020fc60000000000 */
[----:B------:R-:W5:Y:S01]  /*6600*/  MUFU.EX2 R101, R101 ;  /* 0x0000006500657308 */ /* 0x000f620000000800 */
[----:B------:R-:W-:Y:S02]  /*6610*/  FADD R34, R98, R19 ;  /* 0x0000001362227221 */ /* 0x000fe40000000000 */
[----:B------:R-:W-:Y:S02]  /*6620*/  FMUL R168, R168, 1.4426950216293334961 ;  /* 0x3fb8aa3ba8a87820 */ /* 0x000fe40000400000 */
[----:B------:R-:W-:-:S03]  /*6630*/  FADD R17, R139, R54 ;  /* 0x000000368b117221 */ /* 0x000fc60000000000 */
[----:B------:R-:W0:Y:S01]  /*6640*/  MUFU.EX2 R88, R88 ;  /* 0x0000005800587308 */ /* 0x000e220000000800 */
[----:B--2---:R-:W-:Y:S02]  /*6650*/  FADD R19, R33, R18 ;  /* 0x0000001221137221 */ /* 0x004fe40000000000 */
[----:B------:R-:W-:Y:S01]  /*6660*/  FADD R170, R170, -R111 ;  /* 0x8000006faaaa7221 */ /* 0x000fe20000000000 */
[----:B-1----:R-:W-:Y:S01]  /*6670*/  HMMA.16816.F32 R56, R20, R28, R56 ;  /* 0x0000001c1438723c */ /* 0x002fe20000001838 */
[----:B------:R-:W-:-:S03]  /*6680*/  FMUL R89, R176, 1.4426950216293334961 ;  /* 0x3fb8aa3bb0597820 */ /* 0x000fc60000400000 */
[----:B------:R-:W1:Y:S01]  /*6690*/  MUFU.EX2 R100, R100 ;  /* 0x0000006400647308 */ /* 0x000e620000000800 */
[----:B------:R-:W-:Y:S02]  /*66a0*/  FADD R178, R178, -R108 ;  /* 0x8000006cb2b27221 */ /* 0x000fe40000000000 */
[----:B------:R-:W-:Y:S01]  /*66b0*/  FMUL R103, R171, 1.4426950216293334961 ;  /* 0x3fb8aa3bab677820 */ /* 0x000fe20000400000 */
[----:B------:R-:W-:Y:S01]  /*66c0*/  HMMA.16816.F32 R48, R20, R76, R48 ;  /* 0x0000004c1430723c */ /* 0x000fe20000001830 */
[----:B------:R-:W-:-:S03]  /*66d0*/  FADD R173, R173, -R110 ;  /* 0x8000006eadad7221 */ /* 0x000fc60000000000 */
[----:B------:R-:W2:Y:S01]  /*66e0*/  MUFU.EX2 R156, R156 ;  /* 0x0000009c009c7308 */ /* 0x000ea20000000800 */
[----:B------:R-:W-:Y:S01]  /*66f0*/  FADD R175, R175, -R111 ;  /* 0x8000006fafaf7221 */ /* 0x000fe20000000000 */
[----:B------:R-:W-:Y:S01]  /*6700*/  F2FP.PACK_AB R18, R141, R136 ;  /* 0x000000888d12723e */ /* 0x000fe200000000ff */
[----:B------:R-:W-:Y:S01]  /*6710*/  FADD R35, R53, R16 ;  /* 0x0000001035237221 */ /* 0x000fe20000000000 */
[----:B------:R-:W-:Y:S01]  /*6720*/  F2FP.PACK_AB R16, R139, R137 ;  /* 0x000000898b10723e */ /* 0x000fe200000000ff */
[----:B------:R-:W-:Y:S01]  /*6730*/  FADD R38, R136, R17 ;  /* 0x0000001188267221 */ /* 0x000fe20000000000 */
[----:B------:R-:W-:Y:S01]  /*6740*/  F2FP.PACK_AB R17, R33, R32 ;  /* 0x000000202111723e */ /* 0x000fe200000000ff */
[----:B------:R-:W-:Y:S01]  /*6750*/  FADD R20, R36, R19 ;  /* 0x0000001324147221 */ /* 0x000fe20000000000 */
[----:B------:R-:W1:Y:S01]  /*6760*/  MUFU.EX2 R64, R64 ;  /* 0x0000004000407308 */ /* 0x000e620000000800 */
[----:B------:R-:W-:Y:S01]  /*6770*/  FMUL R170, R170, 1.4426950216293334961 ;  /* 0x3fb8aa3baaaa7820 */ /* 0x000fe20000400000 */
[----:B---3--:R-:W-:Y:S01]  /*6780*/  F2FP.PACK_AB R19, R3, R36 ;  /* 0x000000240313723e */ /* 0x008fe200000000ff */
[----:B------:R-:W-:-:S02]  /*6790*/  FMUL R91, R178, 1.4426950216293334961 ;  /* 0x3fb8aa3bb25b7820 */ /* 0x000fc40000400000 */
[----:B------:R-:W-:-:S03]  /*67a0*/  FMUL R107, R173, 1.4426950216293334961 ;  /* 0x3fb8aa3bad6b7820 */ /* 0x000fc60000400000 */
[----:B------:R-:W3:Y:S01]  /*67b0*/  MUFU.EX2 R102, R102 ;  /* 0x0000006600667308 */ /* 0x000ee20000000800 */
[----:B------:R-:W-:Y:S02]  /*67c0*/  FADD R179, R179, -R110 ;  /* 0x8000006eb3b37221 */ /* 0x000fe40000000000 */
[----:B0-----:R-:W-:Y:S02]  /*67d0*/  FADD R23, R27, R34 ;  /* 0x000000221b177221 */ /* 0x001fe40000000000 */
[----:B------:R-:W-:-:S03]  /*67e0*/  FADD R184, R184, -R108 ;  /* 0x8000006cb8b87221 */ /* 0x000fc60000000000 */
[----:B------:R-:W0:Y:S01]  /*67f0*/  MUFU.EX2 R168, R168 ;  /* 0x000000a800a87308 */ /* 0x000e220000000800 */
[----:B------:R-:W-:Y:S02]  /*6800*/  FMUL R21, R175, 1.4426950216293334961 ;  /* 0x3fb8aa3baf157820 */ /* 0x000fe40000400000 */
[----:B------:R-:W-:Y:S02]  /*6810*/  FADD R86, R86, -R111 ;  /* 0x8000006f56567221 */ /* 0x000fe40000000000 */
[----:B------:R-:W-:-:S03]  /*6820*/  FADD R38, R141, R38 ;  /* 0x000000268d267221 */ /* 0x000fc60000000000 */
[----:B------:R-:W0:Y:S01]  /*6830*/  MUFU.EX2 R65, R65 ;  /* 0x0000004100417308 */ /* 0x000e220000000800 */
[----:B------:R-:W-:Y:S02]  /*6840*/  FADD R32, R3, R20 ;  /* 0x0000001403207221 */ /* 0x000fe40000000000 */
[----:B------:R-:W-:Y:S02]  /*6850*/  FMUL R119, R179, 1.4426950216293334961 ;  /* 0x3fb8aa3bb3777820 */ /* 0x000fe40000400000 */
[----:B------:R-:W-:-:S03]  /*6860*/  FADD R180, R180, -R110 ;  /* 0x8000006eb4b47221 */ /* 0x000fc60000000000 */
[----:B------:R-:W0:Y:S01]  /*6870*/  MUFU.EX2 R89, R89 ;  /* 0x0000005900597308 */ /* 0x000e220000000800 */
[----:B----4-:R-:W-:Y:S01]  /*6880*/  FADD R23, R80, R23 ;  /* 0x0000001750177221 */ /* 0x010fe20000000000 */
[----:B------:R-:W-:Y:S01]  /*6890*/  HMMA.16816.F32 R72, R16, R28, R72 ;  /* 0x0000001c1048723c */ /* 0x000fe20000001848 */
[----:B------:R-:W-:Y:S02]  /*68a0*/  FMUL R92, R184, 1.4426950216293334961 ;  /* 0x3fb8aa3bb85c7820 */ /* 0x000fe40000400000 */
[----:B------:R-:W-:-:S03]  /*68b0*/  FMUL R86, R86, 1.4426950216293334961 ;  /* 0x3fb8aa3b56567820 */ /* 0x000fc60000400000 */
[----:B------:R-:W4:Y:S01]  /*68c0*/  MUFU.EX2 R103, R103 ;  /* 0x0000006700677308 */ /* 0x000f220000000800 */
[----:B------:R-:W-:Y:S01]  /*68d0*/  FADD R82, R82, -R111 ;  /* 0x8000006f52527221 */ /* 0x000fe20000000000 */
[----:B------:R-:W-:Y:S01]  /*68e0*/  HMMA.16816.F32 R60, R16, R76, R60 ;  /* 0x0000004c103c723c */ /* 0x000fe2000000183c */
[----:B------:R-:W-:-:S05]  /*68f0*/  FADD R3, R93, R38 ;  /* 0x000000265d037221 */ /* 0x000fca0000000000 */
[----:B------:R-:W0:Y:S01]  /*6900*/  MUFU.EX2 R33, R170 ;  /* 0x000000aa00217308 */ /* 0x000e220000000800 */
[----:B-----5:R-:W-:Y:S02]  /*6910*/  FADD R17, R101, R32 ;  /* 0x0000002065117221 */ /* 0x020fe40000000000 */
[----:B------:R-:W-:Y:S02]  /*6920*/  FMUL R134, R180, 1.4426950216293334961 ;  /* 0x3fb8aa3bb4867820 */ /* 0x000fe40000400000 */
[----:B------:R-:W-:-:S03]  /*6930*/  FADD R183, R183, -R110 ;  /* 0x8000006eb7b77221 */ /* 0x000fc60000000000 */
[----:B------:R-:W5:Y:S01]  /*6940*/  MUFU.EX2 R66, R66 ;  /* 0x0000004200427308 */ /* 0x000f620000000800 */
[----:B------:R-:W-:Y:S02]  /*6950*/  FADD R22, R88, R23 ;  /* 0x0000001758167221 */ /* 0x000fe40000000000 */
[----:B------:R-:W-:-:S05]  /*6960*/  FMUL R23, R82, 1.4426950216293334961 ;  /* 0x3fb8aa3b52177820 */ /* 0x000fca0000400000 */
[----:B------:R-:W0:Y:S01]  /*6970*/  MUFU.EX2 R91, R91 ;  /* 0x0000005b005b7308 */ /* 0x000e220000000800 */
[----:B-1----:R-:W-:Y:S02]  /*6980*/  FADD R3, R100, R3 ;  /* 0x0000000364037221 */ /* 0x002fe40000000000 */
[----:B------:R-:W-:-:S05]  /*6990*/  FADD R87, R87, -R111 ;  /* 0x8000006f57577221 */ /* 0x000fca0000000000 */
[----:B------:R-:W1:Y:S01]  /*69a0*/  MUFU.EX2 R107, R107 ;  /* 0x0000006b006b7308 */ /* 0x000e620000000800 */
[----:B--2---:R-:W-:Y:S02]  /*69b0*/  FADD R17, R156, R17 ;  /* 0x000000119c117221 */ /* 0x004fe40000000000 */
[----:B------:R-:W-:-:S05]  /*69c0*/  FMUL R135, R183, 1.4426950216293334961 ;  /* 0x3fb8aa3bb7877820 */ /* 0x000fca0000400000 */
[----:B------:R-:W2:Y:S01]  /*69d0*/  MUFU.EX2 R21, R21 ;  /* 0x0000001500157308 */ /* 0x000ea20000000800 */
[----:B------:R-:W-:Y:S02]  /*69e0*/  FADD R185, R185, -R110 ;  /* 0x8000006eb9b97221 */ /* 0x000fe40000000000 */
[----:B------:R-:W-:Y:S02]  /*69f0*/  FADD R20, R64, R35 ;  /* 0x0000002340147221 */ /* 0x000fe40000000000 */
[----:B------:R-:W-:-:S03]  /*6a00*/  FADD R104, R104, -R111 ;  /* 0x8000006f68687221 */ /* 0x000fc60000000000 */
[----:B------:R-:W-:Y:S01]  /*6a10*/  MUFU.EX2 R119, R119 ;  /* 0x0000007700777308 */ /* 0x000fe20000000800 */
[----:B---3--:R-:W-:Y:S02]  /*6a20*/  FADD R16, R102, R3 ;  /* 0x0000000366107221 */ /* 0x008fe40000000000 */
[----:B------:R-:W-:-:S05]  /*6a30*/  FADD R186, R186, -R108 ;  /* 0x8000006cbaba7221 */ /* 0x000fca0000000000 */
[----:B------:R-:W-:Y:S01]  /*6a40*/  MUFU.EX2 R67, R67 ;  /* 0x0000004300437308 */ /* 0x000fe20000000800 */
[----:B------:R-:W-:Y:S02]  /*6a50*/  FMUL R87, R87, 1.4426950216293334961 ;  /* 0x3fb8aa3b57577820 */ /* 0x000fe40000400000 */
[----:B0-----:R-:W-:-:S05]  /*6a60*/  FADD R18, R168, R17 ;  /* 0x00000011a8127221 */ /* 0x001fca0000000000 */
[----:B------:R-:W0:Y:S01]  /*6a70*/  MUFU.EX2 R92, R92 ;  /* 0x0000005c005c7308 */ /* 0x000e220000000800 */
[----:B------:R-:W-:Y:S01]  /*6a80*/  FMUL R118, R185, 1.4426950216293334961 ;  /* 0x3fb8aa3bb9767820 */ /* 0x000fe20000400000 */
[----:B------:R-:W-:-:S06]  /*6a90*/  F2FP.PACK_AB R24, R45, R26 ;  /* 0x0000001a2d18723e */ /* 0x000fcc00000000ff */
[----:B------:R-:W3:Y:S01]  /*6aa0*/  MUFU.EX2 R86, R86 ;  /* 0x0000005600567308 */ /* 0x000ee20000000800 */
[----:B------:R-:W-:Y:S01]  /*6ab0*/  FADD R29, R65, R20 ;  /* 0x00000014411d7221 */ /* 0x000fe20000000000 */
[----:B------:R-:W-:Y:S01]  /*6ac0*/  F2FP.PACK_AB R25, R98, R97 ;  /* 0x000000616219723e */ /* 0x000fe200000000ff */
[----:B------:R-:W-:Y:S01]  /*6ad0*/  FMUL R3, R104, 1.4426950216293334961 ;  /* 0x3fb8aa3b68037820 */ /* 0x000fe20000400000 */
[----:B------:R-:W-:-:S04]  /*6ae0*/  F2FP.PACK_AB R26, R53, R52 ;  /* 0x00000034351a723e */ /* 0x000fc800000000ff */
[----:B------:R-:W0:Y:S01]  /*6af0*/  MUFU.EX2 R134, R134 ;  /* 0x0000008600867308 */ /* 0x000e220000000800 */
[----:B------:R-:W-:Y:S01]  /*6b00*/  F2FP.PACK_AB R27, R80, R27 ;  /* 0x0000001b501b723e */ /* 0x000fe200000000ff */
[----:B------:R-:W-:Y:S02]  /*6b10*/  FADD R22, R89, R22 ;  /* 0x0000001659167221 */ /* 0x000fe40000000000 */
[----:B------:R-:W-:-:S04]  /*6b20*/  FADD R187, R187, -R110 ;  /* 0x8000006ebbbb7221 */ /* 0x000fc80000000000 */
[----:B------:R-:W0:Y:S01]  /*6b30*/  MUFU.EX2 R23, R23 ;  /* 0x0000001700177308 */ /* 0x000e220000000800 */
[----:B----4-:R-:W-:Y:S02]  /*6b40*/  FADD R20, R103, R16 ;  /* 0x0000001067147221 */ /* 0x010fe40000000000 */
[--C-:B------:R-:W-:Y:S02]  /*6b50*/  FADD R113, R113, -R111.reuse ;  /* 0x8000006f71717221 */ /* 0x100fe40000000000 */
[----:B------:R-:W-:-:S03]  /*6b60*/  FADD R106, R106, -R111 ;  /* 0x8000006f6a6a7221 */ /* 0x000fc60000000000 */
[----:B------:R-:W4:Y:S01]  /*6b70*/  MUFU.EX2 R135, R135 ;  /* 0x0000008700877308 */ /* 0x000f220000000800 */
[----:B------:R-:W-:Y:S01]  /*6b80*/  FMUL R186, R186, 1.4426950216293334961 ;  /* 0x3fb8aa3bbaba7820 */ /* 0x000fe20000400000 */
[----:B------:R-:W-:Y:S01]  /*6b90*/  F2FP.PACK_AB R102, R103, R102 ;  /* 0x000000666766723e */ /* 0x000fe200000000ff */
[----:B------:R-:W-:Y:S01]  /*6ba0*/  FADD R34, R33, R18 ;  /* 0x0000001221227221 */ /* 0x000fe20000000000 */
[----:B------:R-:W-:Y:S01]  /*6bb0*/  F2FP.PACK_AB R100, R100, R93 ;  /* 0x0000005d6464723e */ /* 0x000fe200000000ff */
[----:B-----5:R-:W-:-:S03]  /*6bc0*/  FADD R16, R66, R29 ;  /* 0x0000001d42107221 */ /* 0x020fc60000000000 */
[----:B------:R-:W-:Y:S01]  /*6bd0*/  MUFU.EX2 R68, R68 ;  /* 0x0000004400447308 */ /* 0x000fe20000000800 */
[----:B------:R-:W-:Y:S01]  /*6be0*/  FADD R17, R91, R22 ;  /* 0x000000165b117221 */ /* 0x000fe20000000000 */
[----:B------:R-:W-:Y:S01]  /*6bf0*/  F2FP.PACK_AB R101, R156, R101 ;  /* 0x000000659c65723e */ /* 0x000fe200000000ff */
[----:B-1----:R-:W-:Y:S01]  /*6c00*/  FADD R20, R107, R20 ;  /* 0x000000146b147221 */ /* 0x002fe20000000000 */
[----:B------:R-:W-:Y:S04]  /*6c10*/  LDSM.16.M88.4 R52, [R193+0x1080] ;  /* 0x00108000c134783b */ /* 0x000fe80000000200 */
[----:B------:R-:W1:Y:S01]  /*6c20*/  MUFU.EX2 R28, R87 ;  /* 0x00000057001c7308 */ /* 0x000e620000000800 */
[----:B------:R-:W-:Y:S02]  /*6c30*/  FMUL R187, R187, 1.4426950216293334961 ;  /* 0x3fb8aa3bbbbb7820 */ /* 0x000fe40000400000 */
[----:B------:R-:W-:-:S02]  /*6c40*/  FMUL R113, R113, 1.4426950216293334961 ;  /* 0x3fb8aa3b71717820 */ /* 0x000fc40000400000 */
[----:B--2---:R-:W-:-:S03]  /*6c50*/  FADD R29, R21, R34 ;  /* 0x00000022151d7221 */ /* 0x004fc60000000000 */
[----:B------:R-:W2:Y:S01]  /*6c60*/  MUFU.EX2 R118, R118 ;  /* 0x0000007600767308 */ /* 0x000ea20000000800 */
[----:B------:R-:W-:Y:S01]  /*6c70*/  HMMA.16816.F32 R56, R24, R30, R56 ;  /* 0x0000001e1838723c */ /* 0x000fe20000001838 */
[----:B------:R-:W-:Y:S01]  /*6c80*/  FMUL R106, R106, 1.4426950216293334961 ;  /* 0x3fb8aa3b6a6a7820 */ /* 0x000fe20000400000 */
[----:B------:R-:W-:Y:S01]  /*6c90*/  F2FP.PACK_AB R103, R33, R168 ;  /* 0x000000a82167723e */ /* 0x000fe200000000ff */
[----:B0-----:R-:W-:-:S04]  /*6ca0*/  FADD R22, R92, R17 ;  /* 0x000000115c167221 */ /* 0x001fc80000000000 */
[----:B------:R-:W0:Y:S01]  /*6cb0*/  MUFU.EX2 R81, R186 ;  /* 0x000000ba00517308 */ /* 0x000e220000000800 */
[----:B------:R-:W-:Y:S01]  /*6cc0*/  HMMA.16816.F32 R48, R24, R78, R48 ;  /* 0x0000004e1830723c */ /* 0x000fe20000001830 */
[----:B------:R-:W-:-:S06]  /*6cd0*/  FADD R112, R112, -R111 ;  /* 0x8000006f70707221 */ /* 0x000fcc0000000000 */
[----:B------:R-:W5:Y:S01]  /*6ce0*/  MUFU.EX2 R3, R3 ;  /* 0x0000000300037308 */ /* 0x000f620000000800 */
[----:B------:R-:W-:Y:S02]  /*6cf0*/  FADD R27, R119, R20 ;  /* 0x00000014771b7221 */ /* 0x000fe40000000000 */
[----:B------:R-:W-:Y:S02]  /*6d00*/  FADD R25, R67, R16 ;  /* 0x0000001043197221 */ /* 0x000fe40000000000 */
[----:B---3--:R-:W-:Y:S01]  /*6d10*/  FADD R24, R86, R29 ;  /* 0x0000001d56187221 */ /* 0x008fe20000000000 */
[----:B------:R-:W3:Y:S02]  /*6d20*/  LDSM.16.M88.4 R16, [R193+0x1880] ;  /* 0x00188000c110783b */ /* 0x000ee40000000200 */
[----:B------:R-:W0:Y:S01]  /*6d30*/  MUFU.EX2 R70, R70 ;  /* 0x0000004600467308 */ /* 0x000e220000000800 */
[----:B------:R-:W-:Y:S02]  /*6d40*/  FADD R26, R134, R27 ;  /* 0x0000001b861a7221 */ /* 0x000fe40000000000 */
[----:B------:R-:W-:-:S05]  /*6d50*/  FMUL R112, R112, 1.4426950216293334961 ;  /* 0x3fb8aa3b70707820 */ /* 0x000fca0000400000 */
[----:B------:R-:W0:Y:S01]  /*6d60*/  MUFU.EX2 R96, R96 ;  /* 0x0000006000607308 */ /* 0x000e220000000800 */
[----:B------:R-:W-:Y:S01]  /*6d70*/  FADD R27, R23, R24 ;  /* 0x00000018171b7221 */ /* 0x000fe20000000000 */
[----:B------:R-:W-:Y:S06]  /*6d80*/  HMMA.16816.F32 R72, R100, R30, R72 ;  /* 0x0000001e6448723c */ /* 0x000fec0000001848 */
[----:B------:R-:W0:Y:S01]  /*6d90*/  MUFU.EX2 R109, R187 ;  /* 0x000000bb006d7308 */ /* 0x000e220000000800 */
[----:B----4-:R-:W-:-:S07]  /*6da0*/  FADD R31, R135, R26 ;  /* 0x0000001a871f7221 */ /* 0x010fce0000000000 */
[----:B------:R-:W4:Y:S01]  /*6db0*/  MUFU.EX2 R32, R113 ;  /* 0x0000007100207308 */ /* 0x000f220000000800 */
[----:B-1----:R-:W-:-:S07]  /*6dc0*/  FADD R24, R28, R27 ;  /* 0x0000001b1c187221 */ /* 0x002fce0000000000 */
[----:B------:R-:W1:Y:S01]  /*6dd0*/  MUFU.EX2 R69, R69 ;  /* 0x0000004500457308 */ /* 0x000e620000000800 */
[----:B--2---:R-:W-:-:S07]  /*6de0*/  FADD R26, R118, R31 ;  /* 0x0000001f761a7221 */ /* 0x004fce0000000000 */
[----:B------:R-:W2:Y:S01]  /*6df0*/  MUFU.EX2 R106, R106 ;  /* 0x0000006a006a7308 */ /* 0x000ea20000000800 */
[----:B------:R-:W-:Y:S02]  /*6e00*/  FADD R25, R68, R25 ;  /* 0x0000001944197221 */ /* 0x000fe40000000000 */
[----:B0-----:R-:W-:-:S05]  /*6e10*/  FADD R27, R81, R22 ;  /* 0x00000016511b7221 */ /* 0x001fca0000000000 */
[----:B------:R-:W0:Y:S01]  /*6e20*/  MUFU.EX2 R71, R71 ;  /* 0x0000004700477308 */ /* 0x000e220000000800 */
[----:B-----5:R-:W-:-:S07]  /*6e30*/  FADD R31, R3, R24 ;  /* 0x00000018031f7221 */ /* 0x020fce0000000000 */
[----:B------:R-:W5:Y:S01]  /*6e40*/  MUFU.EX2 R29, R112 ;  /* 0x00000070001d7308 */ /* 0x000f620000000800 */
[----:B------:R-:W-:Y:S01]  /*6e50*/  FADD R22, R70, R25 ;  /* 0x0000001946167221 */ /* 0x000fe20000000000 */
[----:B------:R-:W-:Y:S01]  /*6e60*/  HMMA.16816.F32 R60, R100, R78, R60 ;  /* 0x0000004e643c723c */ /* 0x000fe2000000183c */
[----:B------:R-:W-:Y:S02]  /*6e70*/  FADD R27, R96, R27 ;  /* 0x0000001b601b7221 */ /* 0x000fe40000000000 */
[----:B------:R-:W-:Y:S02]  /*6e80*/  FADD R26, R109, R26 ;  /* 0x0000001a6d1a7221 */ /* 0x000fe40000000000 */
[----:B----4-:R-:W-:Y:S02]  /*6e90*/  FADD R31, R32, R31 ;  /* 0x0000001f201f7221 */ /* 0x010fe40000000000 */
[----:B-1----:R-:W-:Y:S02]  /*6ea0*/  FADD R22, R69, R22 ;  /* 0x0000001645167221 */ /* 0x002fe40000000000 */
[----:B------:R-:W-:-:S02]  /*6eb0*/  FADD R27, R84, R27 ;  /* 0x0000001b541b7221 */ /* 0x000fc40000000000 */
[----:B------:R-:W-:Y:S02]  /*6ec0*/  FADD R26, R85, R26 ;  /* 0x0000001a551a7221 */ /* 0x000fe40000000000 */
[----:B--2---:R-:W-:Y:S02]  /*6ed0*/  FADD R24, R106, R31 ;  /* 0x0000001f6a187221 */ /* 0x004fe40000000000 */
[----:B0-----:R-:W-:Y:S02]  /*6ee0*/  FADD R30, R71, R22 ;  /* 0x00000016471e7221 */ /* 0x001fe40000000000 */
[----:B------:R-:W-:Y:S02]  /*6ef0*/  FADD R31, R2, R27 ;  /* 0x0000001b021f7221 */ /* 0x000fe40000000000 */
[----:B------:R-:W-:Y:S02]  /*6f00*/  FADD R33, R15, R26 ;  /* 0x0000001a0f217221 */ /* 0x000fe40000000000 */
[----:B-----5:R-:W-:Y:S01]  /*6f10*/  FADD R34, R29, R24 ;  /* 0x000000181d227221 */ /* 0x020fe20000000000 */
[----:B------:R-:W0:Y:S04]  /*6f20*/  SHFL.BFLY PT, R35, R30, 0x2, 0x1f ;  /* 0x0c401f001e237f89 */ /* 0x000e2800000e0000 */
[----:B------:R-:W1:Y:S04]  /*6f30*/  SHFL.BFLY PT, R36, R31, 0x2, 0x1f ;  /* 0x0c401f001f247f89 */ /* 0x000e6800000e0000 */
[----:B------:R-:W2:Y:S04]  /*6f40*/  SHFL.BFLY PT, R38, R33, 0x2, 0x1f ;  /* 0x0c401f0021267f89 */ /* 0x000ea800000e0000 */
[----:B------:R-:W4:Y:S01]  /*6f50*/  SHFL.BFLY PT, R37, R34, 0x2, 0x1f ;  /* 0x0c401f0022257f89 */ /* 0x000f2200000e0000 */
[----:B------:R-:W-:-:S02]  /*6f60*/  F2FP.PACK_AB R64, R65, R64 ;  /* 0x000000404140723e */ /* 0x000fc400000000ff */
[----:B------:R-:W-:Y:S01]  /*6f70*/  F2FP.PACK_AB R66, R67, R66 ;  /* 0x000000424342723e */ /* 0x000fe200000000ff */
[----:B------:R-:W5:Y:S01]  /*6f80*/  S2R R39, SR_CTAID.X ;  /* 0x0000000000277919 */ /* 0x000f620000002500 */
[----:B------:R-:W-:Y:S02]  /*6f90*/  F2FP.PACK_AB R65, R89, R88 ;  /* 0x000000585941723e */ /* 0x000fe400000000ff */
[----:B------:R-:W-:Y:S02]  /*6fa0*/  F2FP.PACK_AB R67, R92, R91 ;  /* 0x0000005b5c43723e */ /* 0x000fe400000000ff */
[----:B------:R-:W-:Y:S02]  /*6fb0*/  F2FP.PACK_AB R20, R119, R107 ;  /* 0x0000006b7714723e */ /* 0x000fe400000000ff */
[----:B------:R-:W-:Y:S02]  /*6fc0*/  F2FP.PACK_AB R21, R86, R21 ;  /* 0x000000155615723e */ /* 0x000fe400000000ff */
[----:B------:R-:W-:-:S02]  /*6fd0*/  F2FP.PACK_AB R22, R135, R134 ;  /* 0x000000868716723e */ /* 0x000fc400000000ff */
[----:B------:R-:W-:Y:S01]  /*6fe0*/  F2FP.PACK_AB R23, R28, R23 ;  /* 0x000000171c17723e */ /* 0x000fe200000000ff */
[-C--:B---3--:R-:W-:Y:S08]  /*6ff0*/  HMMA.16816.F32 R48, R64, R16.reuse, R48 ;  /* 0x000000104030723c */ /* 0x088ff00000001830 */
[----:B------:R-:W-:Y:S01]  /*7000*/  HMMA.16816.F32 R60, R20, R16, R60 ;  /* 0x00000010143c723c */ /* 0x000fe2000000183c */
[----:B0-----:R-:W-:-:S02]  /*7010*/  FADD R35, R30, R35 ;  /* 0x000000231e237221 */ /* 0x001fc40000000000 */
[----:B-1----:R-:W-:Y:S02]  /*7020*/  FADD R36, R31, R36 ;  /* 0x000000241f247221 */ /* 0x002fe40000000000 */
[----:B--2---:R-:W-:Y:S02]  /*7030*/  FADD R38, R33, R38 ;  /* 0x0000002621267221 */ /* 0x004fe40000000000 */
[----:B----4-:R-:W-:Y:S01]  /*7040*/  FADD R37, R34, R37 ;  /* 0x0000002522257221 */ /* 0x010fe20000000000 */
[----:B------:R-:W-:Y:S01]  /*7050*/  HMMA.16816.F32 R72, R20, R52, R72 ;  /* 0x000000341448723c */ /* 0x000fe20000001848 */
[----:B------:R-:W-:Y:S01]  /*7060*/  UIADD3 UR4, UP0, UR4, 0x80, URZ ;  /* 0x0000008004047890 */ /* 0x000fe2000ff1e03f */
[----:B------:R-:W-:Y:S02]  /*7070*/  F2FP.PACK_AB R27, R2, R84 ;  /* 0x00000054021b723e */ /* 0x000fe400000000ff */
[----:B------:R-:W-:Y:S01]  /*7080*/  F2FP.PACK_AB R24, R70, R68 ;  /* 0x000000444618723e */ /* 0x000fe200000000ff */
[----:B------:R-:W0:Y:S01]  /*7090*/  SHFL.BFLY PT, R2, R35, 0x1, 0x1f ;  /* 0x0c201f0023027f89 */ /* 0x000e2200000e0000 */
[----:B------:R-:W-:-:S02]  /*70a0*/  F2FP.PACK_AB R25, R96, R81 ;  /* 0x000000516019723e */ /* 0x000fc400000000ff */
[----:B------:R-:W-:Y:S01]  /*70b0*/  F2FP.PACK_AB R21, R32, R3 ;  /* 0x000000032015723e */ /* 0x000fe200000000ff */
[----:B------:R-:W-:Y:S01]  /*70c0*/  HMMA.16816.F32 R56, R64, R52, R56 ;  /* 0x000000344038723c */ /* 0x000fe20000001838 */
[----:B------:R-:W-:Y:S01]  /*70d0*/  F2FP.PACK_AB R22, R15, R85 ;  /* 0x000000550f16723e */ /* 0x000fe200000000ff */
[----:B------:R-:W1:Y:S01]  /*70e0*/  SHFL.BFLY PT, R3, R36, 0x1, 0x1f ;  /* 0x0c201f0024037f89 */ /* 0x000e6200000e0000 */
[----:B------:R-:W-:Y:S02]  /*70f0*/  F2FP.PACK_AB R26, R71, R69 ;  /* 0x00000045471a723e */ /* 0x000fe400000000ff */
[----:B------:R-:W-:Y:S01]  /*7100*/  F2FP.PACK_AB R20, R109, R118 ;  /* 0x000000766d14723e */ /* 0x000fe200000000ff */
[----:B------:R-:W2:Y:S01]  /*7110*/  SHFL.BFLY PT, R15, R38, 0x1, 0x1f ;  /* 0x0c201f00260f7f89 */ /* 0x000ea200000e0000 */
[----:B------:R-:W-:Y:S01]  /*7120*/  F2FP.PACK_AB R23, R29, R106 ;  /* 0x0000006a1d17723e */ /* 0x000fe200000000ff */
[----:B------:R-:W-:Y:S01]  /*7130*/  UIADD3.X UR5, URZ, UR5, URZ, UP0, !UPT ;  /* 0x000000053f057290 */ /* 0x000fe200087fe43f */
[----:B-----5:R-:W-:Y:S01]  /*7140*/  SHF.L.U32 R39, R39, 0x7, RZ ;  /* 0x0000000727277819 */ /* 0x020fe200000006ff */
[----:B------:R-:W3:Y:S01]  /*7150*/  SHFL.BFLY PT, R16, R37, 0x1, 0x1f ;  /* 0x0c201f0025107f89 */ /* 0x000ee200000e0000 */
[----:B------:R-:W-:Y:S02]  /*7160*/  HMMA.16816.F32 R48, R24, R18, R48 ;  /* 0x000000121830723c */ /* 0x000fe40000001830 */
[----:B------:R-:W-:-:S04]  /*7170*/  IADD3 R39, R39, 0x80, RZ ;  /* 0x0000008027277810 */ /* 0x000fc80007ffe0ff */
[----:B------:R-:W-:Y:S02]  /*7180*/  ISETP.LE.U32.AND P0, PT, R39, UR4, PT ;  /* 0x0000000427007c0c */ /* 0x000fe4000bf03070 */
[----:B------:R-:W-:Y:S07]  /*7190*/  HMMA.16816.F32 R60, R20, R18, R60 ;  /* 0x00000012143c723c */ /* 0x000fee000000183c */
[----:B------:R-:W-:-:S05]  /*71a0*/  IMAD.U32 R18, RZ, RZ, UR5 ;  /* 0x00000005ff127e24 */ /* 0x000fca000f8e00ff */
[----:B------:R-:W-:Y:S01]  /*71b0*/  ISETP.GE.U32.AND.EX P0, PT, R18, RZ, PT, P0 ;  /* 0x000000ff1200720c */ /* 0x000fe20003f06100 */
[-C--:B------:R-:W-:Y:S01]  /*71c0*/  HMMA.16816.F32 R56, R24, R54.reuse, R56 ;  /* 0x000000361838723c */ /* 0x080fe20000001838 */
[----:B------:R-:W-:Y:S02]  /*71d0*/  IMAD.MOV.U32 R17, RZ, RZ, 0x80 ;  /* 0x00000080ff117424 */ /* 0x000fe400078e00ff */
[----:B0-----:R-:W-:Y:S02]  /*71e0*/  FADD R35, R35, R2 ;  /* 0x0000000223237221 */ /* 0x001fe40000000000 */
[----:B-1----:R-:W-:Y:S02]  /*71f0*/  FADD R36, R36, R3 ;  /* 0x0000000324247221 */ /* 0x002fe40000000000 */
[----:B--2---:R-:W-:Y:S01]  /*7200*/  FADD R15, R38, R15 ;  /* 0x0000000f260f7221 */ /* 0x004fe20000000000 */
[----:B------:R-:W-:Y:S01]  /*7210*/  HMMA.16816.F32 R52, R20, R54, R72 ;  /* 0x000000361434723c */ /* 0x000fe20000001848 */
[----:B---3--:R-:W-:Y:S01]  /*7220*/  FADD R16, R37, R16 ;  /* 0x0000001025107221 */ /* 0x008fe20000000000 */
[----:B------:R-:W-:Y:S01]  /*7230*/  MOV R166, R110 ;  /* 0x0000006e00a67202 */ /* 0x000fe20000000f00 */
[----:B------:R-:W-:-:S02]  /*7240*/  IMAD R7, R17, c[0x0][0x1b4], R7 ;  /* 0x00006d0011077a24 */ /* 0x000fc400078e0207 */
[----:B------:R-:W-:Y:S02]  /*7250*/  IMAD R8, R17, c[0x0][0x1a4], R8 ;  /* 0x0000690011087a24 */ /* 0x000fe400078e0208 */
[----:B------:R-:W-:Y:S02]  /*7260*/  FFMA R14, R114, R14, R35 ;  /* 0x0000000e720e7223 */ /* 0x000fe40000000023 */
[----:B------:R-:W-:Y:S02]  /*7270*/  FFMA R13, R115, R13, R36 ;  /* 0x0000000d730d7223 */ /* 0x000fe40000000024 */
[----:B------:R-:W-:Y:S02]  /*7280*/  FFMA R12, R116, R12, R15 ;  /* 0x0000000c740c7223 */ /* 0x000fe4000000000f */
[----:B------:R-:W-:Y:S02]  /*7290*/  FFMA R11, R117, R11, R16 ;  /* 0x0000000b750b7223 */ /* 0x000fe40000000010 */
[----:B------:R-:W-:-:S02]  /*72a0*/  IMAD.MOV.U32 R165, RZ, RZ, R83 ;  /* 0x000000ffffa57224 */ /* 0x000fc400078e0053 */
[----:B------:R-:W-:Y:S02]  /*72b0*/  IMAD.MOV.U32 R161, RZ, RZ, R108 ;  /* 0x000000ffffa17224 */ /* 0x000fe400078e006c */
[----:B------:R-:W-:Y:S01]  /*72c0*/  IMAD.MOV.U32 R163, RZ, RZ, R111 ;  /* 0x000000ffffa37224 */ /* 0x000fe200078e006f */
[----:B------:R-:W-:Y:S01]  /*72d0*/  @P0 CALL.REL.NOINC `(.L_x_0) ;  /* 0x0000001000000944 */ /* 0x000fe20003c00000 */
[----:B------:R-:W-:Y:S05]  /*72e0*/  BRA `(.L_x_1) ;  /* 0xffff9fc000007947 */ /* 0x000fea000383ffff */
.L_x_0:
[----:B-1----:R-:W0:Y:S01]  /*72f0*/  S2R R64, SR_CTAID.X ;  /* 0x0000000000407919 */ /* 0x002e220000002500 */
[----:B------:R-:W-:Y:S02]  /*7300*/  IMAD.MOV.U32 R17, RZ, RZ, R14 ;  /* 0x000000ffff117224 */ /* 0x000fe400078e000e */
[----:B------:R-:W-:Y:S01]  /*7310*/  IMAD.MOV.U32 R24, RZ, RZ, R13 ;  /* 0x000000ffff187224 */ /* 0x000fe200078e000d */
[----:B------:R-:W1:Y:S01]  /*7320*/  S2R R66, SR_TID.X ;  /* 0x0000000000427919 */ /* 0x000e620000002100 */
[----:B------:R-:W-:Y:S01]  /*7330*/  IMAD.MOV.U32 R34, RZ, RZ, R12 ;  /* 0x000000ffff227224 */ /* 0x000fe200078e000c */
[----:B------:R-:W-:Y:S01]  /*7340*/  FSETP.GEU.AND P3, PT, R17, 1.175494350822287508e-38, PT ;  /* 0x008000001100780b */ /* 0x000fe20003f6e000 */
[----:B------:R-:W-:Y:S01]  /*7350*/  IMAD.MOV.U32 R22, RZ, RZ, R11 ;  /* 0x000000ffff167224 */ /* 0x000fe200078e000b */
[----:B------:R-:W2:Y:S01]  /*7360*/  S2R R0, SR_TID.X ;  /* 0x0000000000007919 */ /* 0x000ea20000002100 */
[----:B------:R-:W-:Y:S01]  /*7370*/  FSETP.GEU.AND P6, PT, R24, 1.175494350822287508e-38, PT ;  /* 0x008000001800780b */ /* 0x000fe20003fce000 */
[----:B------:R-:W-:Y:S01]  /*7380*/  IMAD.MOV.U32 R47, RZ, RZ, c[0x0][0x1c8] ;  /* 0x00007200ff2f7624 */ /* 0x000fe200078e00ff */
[----:B------:R-:W-:Y:S01]  /*7390*/  FSETP.GEU.AND P0, PT, R34, 1.175494350822287508e-38, PT ;  /* 0x008000002200780b */ /* 0x000fe20003f0e000 */
[----:B------:R-:W3:Y:S01]  /*73a0*/  S2R R65, SR_CTAID.Y ;  /* 0x0000000000417919 */ /* 0x000ee20000002600 */
[----:B------:R-:W-:-:S02]  /*73b0*/  FSETP.GEU.AND P1, PT, R22, 1.175494350822287508e-38, PT ;  /* 0x008000001600780b */ /* 0x000fc40003f2e000 */
[----:B------:R-:W-:Y:S01]  /*73c0*/  FSETP.GEU.AND P2, PT, |R22|, 1.175494350822287508e-38, PT ;  /* 0x008000001600780b */ /* 0x000fe20003f4e200 */
[----:B------:R-:W4:Y:S04]  /*73d0*/  S2R R4, SR_TID.X ;  /* 0x0000000000047919 */ /* 0x000f280000002100 */
[----:B------:R-:W-:Y:S01]  /*73e0*/  BAR.SYNC.DEFER_BLOCKING 0x0 ;  /* 0x0000000000007b1d */ /* 0x000fe20000010000 */
[----:B0-----:R-:W-:Y:S01]  /*73f0*/  IMAD.SHL.U32 R64, R64, 0x80, RZ ;  /* 0x0000008040407824 */ /* 0x001fe200078e00ff */
[----:B-1----:R-:W-:-:S04]  /*7400*/  LOP3.LUT R9, R66, 0xc, RZ, 0xc0, !PT ;  /* 0x0000000c42097812 */ /* 0x002fc800078ec0ff */
[----:B------:R-:W-:Y:S02]  /*7410*/  LOP3.LUT R64, R64, 0x7f, R66, 0xf8, !PT ;  /* 0x0000007f40407812 */ /* 0x000fe400078ef842 */
[C---:B--2---:R-:W-:Y:S02]  /*7420*/  LOP3.LUT R2, R0.reuse, 0x60, RZ, 0xc0, !PT ;  /* 0x0000006000027812 */ /* 0x044fe400078ec0ff */
[----:B------:R-:W-:Y:S01]  /*7430*/  LOP3.LUT R0, R0, 0xf, RZ, 0xc0, !PT ;  /* 0x0000000f00007812 */ /* 0x000fe200078ec0ff */
[----:B------:R-:W-:Y:S01]  /*7440*/  IMAD R15, R64, c[0x0][0x1c4], RZ ;  /* 0x00007100400f7a24 */ /* 0x000fe200078e02ff */
[C---:B------:R-:W-:Y:S01]  /*7450*/  SHF.L.U32 R5, R66.reuse, 0x3, RZ ;  /* 0x0000000342057819 */ /* 0x040fe200000006ff */
[----:B---3--:R-:W-:Y:S01]  /*7460*/  IMAD R7, R65, c[0x0][0x1c0], RZ ;  /* 0x0000700041077a24 */ /* 0x008fe200078e02ff */
[----:B------:R-:W-:Y:S01]  /*7470*/  LOP3.LUT R6, R66, 0x70, RZ, 0xc0, !PT ;  /* 0x0000007042067812 */ /* 0x000fe200078ec0ff */
[----:B------:R-:W-:Y:S01]  /*7480*/  IMAD R18, R0, 0x2, R2 ;  /* 0x0000000200127824 */ /* 0x000fe200078e0202 */
[----:B------:R-:W-:Y:S01]  /*7490*/  SHF.L.U32 R3, R15, 0x1, RZ ;  /* 0x000000010f037819 */ /* 0x000fe200000006ff */
[----:B------:R-:W-:Y:S01]  /*74a0*/  IMAD.SHL.U32 R2, R7, 0x2, RZ ;  /* 0x0000000207027824 */ /* 0x000fe200078e00ff */
[----:B----4-:R-:W-:Y:S01]  /*74b0*/  LOP3.LUT R4, R4, 0x3, RZ, 0xc0, !PT ;  /* 0x0000000304047812 */ /* 0x010fe200078ec0ff */
[----:B------:R-:W-:Y:S01]  /*74c0*/  FMUL R0, R17, 8388608 ;  /* 0x4b00000011007820 */ /* 0x000fe20000400000 */
[----:B------:R-:W-:Y:S01]  /*74d0*/  LOP3.LUT R11, R5, 0x38, RZ, 0xc0, !PT ;  /* 0x00000038050b7812 */ /* 0x000fe200078ec0ff */
[----:B------:R-:W-:Y:S01]  /*74e0*/  IMAD R32, R9, 0x20, R6 ;  /* 0x0000002009207824 */ /* 0x000fe200078e0206 */
[----:B------:R-:W-:Y:S01]  /*74f0*/  IADD3 R2, P4, P5, R3, c[0x0][0x178], R2 ;  /* 0x00005e0003027a10 */ /* 0x000fe20007d9e002 */
[----:B------:R-:W-:Y:S01]  /*7500*/  FMUL R3, R24, 8388608 ;  /* 0x4b00000018037820 */ /* 0x000fe20000400000 */
[----:B------:R-:W-:Y:S01]  /*7510*/  FSEL R31, R0, R17, !P3 ;  /* 0x00000011001f7208 */ /* 0x000fe20005800000 */
[----:B------:R-:W-:Y:S01]  /*7520*/  IMAD.SHL.U32 R4, R4, 0x20, RZ ;  /* 0x0000002004047824 */ /* 0x000fe200078e00ff */
[----:B------:R-:W-:Y:S01]  /*7530*/  SHF.R.U32.HI R14, RZ, 0x1, R66 ;  /* 0x00000001ff0e7819 */ /* 0x000fe20000011642 */
[----:B------:R-:W-:Y:S01]  /*7540*/  IMAD R20, R6, 0x4, R11 ;  /* 0x0000000406147824 */ /* 0x000fe200078e020b */
[----:B------:R-:W-:Y:S01]  /*7550*/  IADD3 R0, R31, -0x3f3504f3, RZ ;  /* 0xc0cafb0d1f007810 */ /* 0x000fe20007ffe0ff */
[----:B------:R-:W-:Y:S01]  /*7560*/  IMAD R13, R9, 0x2, R4 ;  /* 0x00000002090d7824 */ /* 0x000fe200078e0204 */
[----:B------:R-:W-:Y:S01]  /*7570*/  FSEL R33, R3, R24, !P6 ;  /* 0x0000001803217208 */ /* 0x000fe20007000000 */
[----:B------:R-:W-:Y:S01]  /*7580*/  FMUL R3, R34, 8388608 ;  /* 0x4b00000022037820 */ /* 0x000fe20000400000 */
[----:B------:R-:W-:Y:S01]  /*7590*/  LOP3.LUT R4, R0, 0xff800000, RZ, 0xc0, !PT ;  /* 0xff80000000047812 */ /* 0x000fe200078ec0ff */
[----:B------:R-:W-:Y:S01]  /*75a0*/  IMAD.HI R7, R7, 0x2, RZ ;  /* 0x0000000207077827 */ /* 0x000fe200078e02ff */
[----:B------:R-:W-:-:S02]  /*75b0*/  IADD3 R0, R33, -0x3f3504f3, RZ ;  /* 0xc0cafb0d21007810 */ /* 0x000fc40007ffe0ff */
[----:B------:R-:W-:Y:S01]  /*75c0*/  FSEL R38, R3, R34, !P0 ;  /* 0x0000002203267208 */ /* 0x000fe20004000000 */
[----:B------:R0:W1:Y:S01]  /*75d0*/  I2F R5, R4 ;  /* 0x0000000400057306 */ /* 0x0000620000201400 */
[----:B------:R-:W-:Y:S01]  /*75e0*/  LOP3.LUT R6, R0, 0xff800000, RZ, 0xc0, !PT ;  /* 0xff80000000067812 */ /* 0x000fe200078ec0ff */
[----:B------:R-:W-:Y:S01]  /*75f0*/  FMUL R3, R22, 8388608 ;  /* 0x4b00000016037820 */ /* 0x000fe20000400000 */
[----:B------:R-:W-:Y:S01]  /*7600*/  IADD3 R0, R38, -0x3f3504f3, RZ ;  /* 0xc0cafb0d26007810 */ /* 0x000fe20007ffe0ff */
[----:B------:R-:W-:Y:S01]  /*7610*/  IMAD.HI R16, R15, 0x2, RZ ;  /* 0x000000020f107827 */ /* 0x000fe200078e02ff */
[----:B------:R-:W-:Y:S02]  /*7620*/  SHF.R.S32.HI R11, RZ, 0x4, R66 ;  /* 0x00000004ff0b7819 */ /* 0x000fe40000011442 */
[----:B------:R-:W-:Y:S01]  /*7630*/  LOP3.LUT R9, R0, 0xff800000, RZ, 0xc0, !PT ;  /* 0xff80000000097812 */ /* 0x000fe200078ec0ff */
[----:B------:R-:W2:Y:S01]  /*7640*/  I2F R8, R6 ;  /* 0x0000000600087306 */ /* 0x000ea20000201400 */
[----:B------:R-:W-:Y:S01]  /*7650*/  FSEL R0, RZ, -23, P3 ;  /* 0xc1b80000ff007808 */ /* 0x000fe20001800000 */
[----:B------:R-:W-:Y:S01]  /*7660*/  IMAD.U32 R32, R32, 0x8, R13 ;  /* 0x0000000820207824 */ /* 0x000fe200078e000d */
[----:B------:R-:W-:Y:S01]  /*7670*/  FSETP.GT.AND P3, PT, |R22|, 8.50705917302346158658e+37, PT ;  /* 0x7e8000001600780b */ /* 0x000fe20003f64200 */
[----:B0-----:R-:W-:Y:S01]  /*7680*/  IMAD.IADD R4, R31, 0x1, -R4 ;  /* 0x000000011f047824 */ /* 0x001fe200078e0a04 */
[----:B------:R-:W-:Y:S01]  /*7690*/  FSEL R39, R3, R22, !P1 ;  /* 0x0000001603277208 */ /* 0x000fe20004800000 */
[----:B------:R-:W-:Y:S01]  /*76a0*/  IMAD.SHL.U32 R66, R66, 0x2, RZ ;  /* 0x0000000242427824 */ /* 0x000fe200078e00ff */
[----:B------:R-:W-:Y:S01]  /*76b0*/  SHF.L.U32 R18, R18, 0x2, RZ ;  /* 0x0000000212127819 */ /* 0x000fe200000006ff */
[----:B-1----:R-:W-:Y:S01]  /*76c0*/  FFMA.FTZ R0, R5, 1.1920928955078125e-07, R0 ;  /* 0x3400000005007823 */ /* 0x002fe20000010000 */
[----:B------:R-:W-:Y:S01]  /*76d0*/  IADD3 R3, R39, -0x3f3504f3, RZ ;  /* 0xc0cafb0d27037810 */ /* 0x000fe20007ffe0ff */
[----:B------:R-:W0:Y:S01]  /*76e0*/  I2F R10, R9 ;  /* 0x00000009000a7306 */ /* 0x000e220000201400 */
[----:B------:R-:W-:Y:S01]  /*76f0*/  FSEL R5, RZ, -23, P6 ;  /* 0xc1b80000ff057808 */ /* 0x000fe20003000000 */
[----:B------:R-:W-:Y:S01]  /*7700*/  FADD R4, R4, -1 ;  /* 0xbf80000004047421 */ /* 0x000fe20000000000 */
[----:B------:R-:W-:-:S02]  /*7710*/  LOP3.LUT R12, R3, 0xff800000, RZ, 0xc0, !PT ;  /* 0xff800000030c7812 */ /* 0x000fc400078ec0ff */
[----:B------:R-:W-:Y:S01]  /*7720*/  IADD3.X R3, R16, c[0x0][0x17c], R7, P4, P5 ;  /* 0x00005f0010037a10 */ /* 0x000fe200027ea407 */
[----:B------:R-:W-:Y:S01]  /*7730*/  @P3 FMUL R22, R22, 0.25 ;  /* 0x3e80000016163820 */ /* 0x000fe20000400000 */
[----:B------:R-:W-:Y:S01]  /*7740*/  FSEL R7, RZ, -23, P0 ;  /* 0xc1b80000ff077808 */ /* 0x000fe20000000000 */
[----:B------:R-:W-:Y:S01]  /*7750*/  @P3 FMUL R63, R63, 0.25 ;  /* 0x3e8000003f3f3820 */ /* 0x000fe20000400000 */
[----:B------:R-:W-:Y:S01]  /*7760*/  FSETP.GT.AND P0, PT, |R34|, 8.50705917302346158658e+37, PT ;  /* 0x7e8000002200780b */ /* 0x000fe20003f04200 */
[----:B------:R-:W-:Y:S01]  /*7770*/  @P3 FMUL R62, R62, 0.25 ;  /* 0x3e8000003e3e3820 */ /* 0x000fe20000400000 */
[----:B------:R-:W-:Y:S01]  /*7780*/  SGXT R11, R11, 0x1 ;  /* 0x000000010b0b781a */ /* 0x000fe20000000200 */
[----:B------:R-:W-:Y:S01]  /*7790*/  @P3 FMUL R55, R55, 0.25 ;  /* 0x3e80000037373820 */ /* 0x000fe20000400000 */
[----:B------:R-:W-:Y:S01]  /*77a0*/  LOP3.LUT R15, R14, 0x4, RZ, 0xc0, !PT ;  /* 0x000000040e0f7812 */ /* 0x000fe200078ec0ff */
[----:B------:R-:W-:Y:S01]  /*77b0*/  @P3 FMUL R54, R54, 0.25 ;  /* 0x3e80000036363820 */ /* 0x000fe20000400000 */
[----:B------:R-:W1:Y:S01]  /*77c0*/  I2F R14, R12 ;  /* 0x0000000c000e7306 */ /* 0x000e620000201400 */
[----:B------:R-:W-:Y:S01]  /*77d0*/  @!P2 FMUL R22, R22, 16777216 ;  /* 0x4b8000001616a820 */ /* 0x000fe20000400000 */
[----:B------:R-:W-:Y:S01]  /*77e0*/  FSETP.GT.AND P4, PT, |R24|, 8.50705917302346158658e+37, PT ;  /* 0x7e8000001800780b */ /* 0x000fe20003f84200 */
[----:B--2---:R-:W-:Y:S01]  /*77f0*/  FFMA.FTZ R8, R8, 1.1920928955078125e-07, R5 ;  /* 0x3400000008087823 */ /* 0x004fe20000010005 */
[----:B------:R-:W-:Y:S01]  /*7800*/  FSETP.GT.AND P5, PT, |R17|, 8.50705917302346158658e+37, PT ;  /* 0x7e8000001100780b */ /* 0x000fe20003fa4200 */
[----:B------:R-:W-:Y:S01]  /*7810*/  @!P2 FMUL R63, R63, 16777216 ;  /* 0x4b8000003f3fa820 */ /* 0x000fe20000400000 */
[----:B------:R-:W-:Y:S01]  /*7820*/  LOP3.LUT R30, R18, 0x408, R11, 0x78, !PT ;  /* 0x00000408121e7812 */ /* 0x000fe200078e780b */
[----:B------:R-:W-:Y:S01]  /*7830*/  @!P2 FMUL R62, R62, 16777216 ;  /* 0x4b8000003e3ea820 */ /* 0x000fe20000400000 */
[----:B------:R-:W2:Y:S01]  /*7840*/  MUFU.RCP R5, R22 ;  /* 0x0000001600057308 */ /* 0x000ea20000001000 */
[----:B------:R-:W-:Y:S01]  /*7850*/  @!P2 FMUL R55, R55, 16777216 ;  /* 0x4b8000003737a820 */ /* 0x000fe20000400000 */
[----:B------:R-:W-:Y:S01]  /*7860*/  FSEL R11, RZ, -23, P1 ;  /* 0xc1b80000ff0b7808 */ /* 0x000fe20000800000 */
[----:B------:R-:W-:Y:S01]  /*7870*/  @!P2 FMUL R54, R54, 16777216 ;  /* 0x4b8000003636a820 */ /* 0x000fe20000400000 */
[C---:B------:R-:W-:Y:S01]  /*7880*/  FSETP.GEU.AND P2, PT, |R34|.reuse, 1.175494350822287508e-38, PT ;  /* 0x008000002200780b */ /* 0x040fe20003f4e200 */
[----:B------:R-:W-:Y:S01]  /*7890*/  @P0 FMUL R34, R34, 0.25 ;  /* 0x3e80000022220820 */ /* 0x000fe20000400000 */
[C---:B------:R-:W-:Y:S01]  /*78a0*/  FSETP.GEU.AND P6, PT, |R24|.reuse, 1.175494350822287508e-38, PT ;  /* 0x008000001800780b */ /* 0x040fe20003fce200 */
[----:B------:R-:W-:Y:S01]  /*78b0*/  @P4 FMUL R24, R24, 0.25 ;  /* 0x3e80000018184820 */ /* 0x000fe20000400000 */
[C---:B------:R-:W-:Y:S01]  /*78c0*/  FSETP.GEU.AND P1, PT, |R17|.reuse, 1.175494350822287508e-38, PT ;  /* 0x008000001100780b */ /* 0x040fe20003f2e200 */
[----:B------:R-:W-:Y:S01]  /*78d0*/  @P5 FMUL R17, R17, 0.25 ;  /* 0x3e80000011115820 */ /* 0x000fe20000400000 */
[----:B------:R-:W-:Y:S01]  /*78e0*/  IADD3 R6, R33, -R6, RZ ;  /* 0x8000000621067210 */ /* 0x000fe20007ffe0ff */
[----:B------:R-:W-:Y:S01]  /*78f0*/  IMAD.IADD R37, R15, 0x1, R20 ;  /* 0x000000010f257824 */ /* 0x000fe200078e0214 */
[----:B------:R-:W-:Y:S01]  /*7900*/  FSETP.NEU.AND P3, PT, R31, RZ, PT ;  /* 0x000000ff1f00720b */ /* 0x000fe20003f6d000 */
[----:B0-----:R-:W-:-:S02]  /*7910*/  FFMA.FTZ R10, R10, 1.1920928955078125e-07, R7 ;  /* 0x340000000a0a7823 */ /* 0x001fc40000010007 */
[----:B-1----:R-:W-:Y:S02]  /*7920*/  FFMA.FTZ R11, R14, 1.1920928955078125e-07, R11 ;  /* 0x340000000e0b7823 */ /* 0x002fe4000001000b */
[----:B------:R-:W-:Y:S02]  /*7930*/  @!P2 FMUL R34, R34, 16777216 ;  /* 0x4b8000002222a820 */ /* 0x000fe40000400000 */
[C---:B--2---:R-:W-:Y:S02]  /*7940*/  FMUL R7, R5.reuse, R63 ;  /* 0x0000003f05077220 */ /* 0x044fe40000400000 */
[C---:B------:R-:W-:Y:S02]  /*7950*/  FMUL R14, R5.reuse, R62 ;  /* 0x0000003e050e7220 */ /* 0x040fe40000400000 */
[C---:B------:R-:W-:Y:S02]  /*7960*/  FMUL R15, R5.reuse, R55 ;  /* 0x00000037050f7220 */ /* 0x040fe40000400000 */
[----:B------:R-:W-:-:S02]  /*7970*/  FMUL R18, R5, R54 ;  /* 0x0000003605127220 */ /* 0x000fc40000400000 */
[----:B------:R-:W-:Y:S01]  /*7980*/  @!P6 FMUL R24, R24, 16777216 ;  /* 0x4b8000001818e820 */ /* 0x000fe20000400000 */
[----:B------:R-:W0:Y:S01]  /*7990*/  MUFU.RCP R5, R34 ;  /* 0x0000002200057308 */ /* 0x000e220000001000 */
[----:B------:R-:W-:Y:S01]  /*79a0*/  @!P1 FMUL R17, R17, 16777216 ;  /* 0x4b80000011119820 */ /* 0x000fe20000400000 */
[----:B------:R-:W-:Y:S01]  /*79b0*/  F2FP.PACK_AB R18, R15, R18 ;  /* 0x000000120f12723e */ /* 0x000fe200000000ff */
[----:B------:R-:W-:Y:S02]  /*79c0*/  @P0 FMUL R53, R53, 0.25 ;  /* 0x3e80000035350820 */ /* 0x000fe40000400000 */
[----:B------:R-:W-:Y:S02]  /*79d0*/  @P0 FMUL R52, R52, 0.25 ;  /* 0x3e80000034340820 */ /* 0x000fe40000400000 */
[----:B------:R-:W-:Y:S01]  /*79e0*/  @P4 FMUL R51, R51, 0.25 ;  /* 0x3e80000033334820 */ /* 0x000fe20000400000 */
[----:B------:R-:W1:Y:S01]  /*79f0*/  MUFU.RCP R13, R24 ;  /* 0x00000018000d7308 */ /* 0x000e620000001000 */
[----:B------:R-:W-:-:S02]  /*7a00*/  @P4 FMUL R50, R50, 0.25 ;  /* 0x3e80000032324820 */ /* 0x000fc40000400000 */
[----:B------:R-:W-:Y:S02]  /*7a10*/  @P4 FMUL R59, R59, 0.25 ;  /* 0x3e8000003b3b4820 */ /* 0x000fe40000400000 */
[----:B------:R-:W-:Y:S01]  /*7a20*/  @P4 FMUL R58, R58, 0.25 ;  /* 0x3e8000003a3a4820 */ /* 0x000fe20000400000 */
[----:B------:R-:W-:Y:S01]  /*7a30*/  ISETP.GE.U32.AND P4, PT, R39, 0x7f800000, PT ;  /* 0x7f8000002700780c */ /* 0x000fe20003f86070 */
[----:B------:R-:W-:Y:S01]  /*7a40*/  @P5 FMUL R49, R49, 0.25 ;  /* 0x3e80000031315820 */ /* 0x000fe20000400000 */
[----:B------:R0:W2:Y:S01]  /*7a50*/  MUFU.RCP R16, R17 ;  /* 0x0000001100107308 */ /* 0x0000a20000001000 */
[----:B------:R-:W-:Y:S02]  /*7a60*/  @P5 FMUL R48, R48, 0.25 ;  /* 0x3e80000030305820 */ /* 0x000fe40000400000 */
[----:B------:R-:W-:Y:S02]  /*7a70*/  @P5 FMUL R57, R57, 0.25 ;  /* 0x3e80000039395820 */ /* 0x000fe40000400000 */
[----:B------:R-:W-:Y:S01]  /*7a80*/  @P5 FMUL R56, R56, 0.25 ;  /* 0x3e80000038385820 */ /* 0x000fe20000400000 */
[----:B------:R-:W-:Y:S01]  /*7a90*/  ISETP.GE.U32.AND P5, PT, R38, 0x7f800000, PT ;  /* 0x7f8000002600780c */ /* 0x000fe20003fa6070 */
[----:B------:R-:W-:-:S02]  /*7aa0*/  @!P2 FMUL R53, R53, 16777216 ;  /* 0x4b8000003535a820 */ /* 0x000fc40000400000 */
[----:B------:R-:W-:Y:S02]  /*7ab0*/  @!P2 FMUL R52, R52, 16777216 ;  /* 0x4b8000003434a820 */ /* 0x000fe40000400000 */
[----:B------:R-:W-:Y:S02]  /*7ac0*/  @P0 FMUL R61, R61, 0.25 ;  /* 0x3e8000003d3d0820 */ /* 0x000fe40000400000 */
[----:B------:R-:W-:Y:S01]  /*7ad0*/  @P0 FMUL R60, R60, 0.25 ;  /* 0x3e8000003c3c0820 */ /* 0x000fe20000400000 */
[----:B------:R-:W-:Y:S01]  /*7ae0*/  ISETP.GE.U32.AND P0, PT, R31, 0x7f800000, PT ;  /* 0x7f8000001f00780c */ /* 0x000fe20003f06070 */
[----:B------:R-:W-:Y:S02]  /*7af0*/  @!P6 FMUL R51, R51, 16777216 ;  /* 0x4b8000003333e820 */ /* 0x000fe40000400000 */
[----:B------:R-:W-:Y:S02]  /*7b00*/  @!P6 FMUL R50, R50, 16777216 ;  /* 0x4b8000003232e820 */ /* 0x000fe40000400000 */
[----:B------:R-:W-:-:S02]  /*7b10*/  @!P6 FMUL R59, R59, 16777216 ;  /* 0x4b8000003b3be820 */ /* 0x000fc40000400000 */
[----:B------:R-:W-:Y:S02]  /*7b20*/  @!P6 FMUL R58, R58, 16777216 ;  /* 0x4b8000003a3ae820 */ /* 0x000fe40000400000 */
[----:B------:R-:W-:Y:S02]  /*7b30*/  @!P1 FMUL R49, R49, 16777216 ;  /* 0x4b80000031319820 */ /* 0x000fe40000400000 */
[----:B------:R-:W-:Y:S02]  /*7b40*/  @!P1 FMUL R48, R48, 16777216 ;  /* 0x4b80000030309820 */ /* 0x000fe40000400000 */
[----:B------:R-:W-:Y:S02]  /*7b50*/  @!P1 FMUL R57, R57, 16777216 ;  /* 0x4b80000039399820 */ /* 0x000fe40000400000 */
[----:B------:R-:W-:Y:S01]  /*7b60*/  @!P1 FMUL R56, R56, 16777216 ;  /* 0x4b80000038389820 */ /* 0x000fe20000400000 */
[----:B------:R-:W-:Y:S01]  /*7b70*/  ISETP.GE.U32.AND P1, PT, R33, 0x7f800000, PT ;  /* 0x7f8000002100780c */ /* 0x000fe20003f26070 */
[----:B0-----:R-:W-:-:S02]  /*7b80*/  FMUL R17, R5, R53 ;  /* 0x0000003505117220 */ /* 0x001fc40000400000 */
[----:B------:R-:W-:Y:S02]  /*7b90*/  FMUL R20, R5, R52 ;  /* 0x0000003405147220 */ /* 0x000fe40000400000 */
[----:B------:R-:W-:Y:S02]  /*7ba0*/  @!P2 FMUL R61, R61, 16777216 ;  /* 0x4b8000003d3da820 */ /* 0x000fe40000400000 */
[----:B------:R-:W-:Y:S01]  /*7bb0*/  @!P2 FMUL R60, R60, 16777216 ;  /* 0x4b8000003c3ca820 */ /* 0x000fe20000400000 */
[----:B------:R-:W-:Y:S01]  /*7bc0*/  F2FP.PACK_AB R20, R17, R20 ;  /* 0x000000141114723e */ /* 0x000fe200000000ff */
[----:B-1----:R-:W-:Y:S01]  /*7bd0*/  FMUL R19, R13, R51 ;  /* 0x000000330d137220 */ /* 0x002fe20000400000 */
[----:B------:R-:W-:Y:S01]  /*7be0*/  FSETP.NEU.AND P2, PT, R33, RZ, PT ;  /* 0x000000ff2100720b */ /* 0x000fe20003f4d000 */
[C---:B------:R-:W-:Y:S02]  /*7bf0*/  FMUL R22, R13.reuse, R50 ;  /* 0x000000320d167220 */ /* 0x040fe40000400000 */
[----:B------:R-:W-:-:S02]  /*7c00*/  FMUL R23, R13, R59 ;  /* 0x0000003b0d177220 */ /* 0x000fc40000400000 */
[----:B------:R-:W-:Y:S01]  /*7c10*/  FMUL R26, R13, R58 ;  /* 0x0000003a0d1a7220 */ /* 0x000fe20000400000 */
[----:B------:R-:W-:Y:S01]  /*7c20*/  F2FP.PACK_AB R27, R19, R22 ;  /* 0x00000016131b723e */ /* 0x000fe200000000ff */
[C---:B--2---:R-:W-:Y:S01]  /*7c30*/  FMUL R21, R16.reuse, R49 ;  /* 0x0000003110157220 */ /* 0x044fe20000400000 */
[----:B------:R-:W-:Y:S01]  /*7c40*/  F2FP.PACK_AB R19, R7, R14 ;  /* 0x0000000e0713723e */ /* 0x000fe200000000ff */
[C---:B------:R-:W-:Y:S01]  /*7c50*/  FMUL R24, R16.reuse, R48 ;  /* 0x0000003010187220 */ /* 0x040fe20000400000 */
[----:B------:R-:W-:Y:S01]  /*7c60*/  F2FP.PACK_AB R26, R23, R26 ;  /* 0x0000001a171a723e */ /* 0x000fe200000000ff */
[----:B------:R-:W-:Y:S01]  /*7c70*/  FMUL R25, R16, R57 ;  /* 0x0000003910197220 */ /* 0x000fe20000400000 */
[----:B------:R-:W-:Y:S01]  /*7c80*/  LOP3.LUT R22, R32, 0x18, RZ, 0x3c, !PT ;  /* 0x0000001820167812 */ /* 0x000fe200078e3cff */
[----:B------:R-:W-:Y:S01]  /*7c90*/  FMUL R28, R16, R56 ;  /* 0x00000038101c7220 */ /* 0x000fe20000400000 */
[----:B------:R-:W-:Y:S01]  /*7ca0*/  F2FP.PACK_AB R29, R21, R24 ;  /* 0x00000018151d723e */ /* 0x000fe200000000ff */
[----:B------:R-:W-:-:S02]  /*7cb0*/  FMUL R13, R5, R61 ;  /* 0x0000003d050d7220 */ /* 0x000fc40000400000 */
[----:B------:R-:W-:Y:S01]  /*7cc0*/  FMUL R16, R5, R60 ;  /* 0x0000003c05107220 */ /* 0x000fe20000400000 */
[----:B------:R-:W-:Y:S01]  /*7cd0*/  F2FP.PACK_AB R28, R25, R28 ;  /* 0x0000001c191c723e */ /* 0x000fe200000000ff */
[----:B------:R-:W-:Y:S02]  /*7ce0*/  IMAD.MOV.U32 R17, RZ, RZ, 0x3dc6b27f ;  /* 0x3dc6b27fff117424 */ /* 0x000fe400078e00ff */
[----:B------:R-:W-:Y:S01]  /*7cf0*/  IMAD.IADD R9, R38, 0x1, -R9 ;  /* 0x0000000126097824 */ /* 0x000fe200078e0a09 */
[----:B------:R-:W-:Y:S01]  /*7d00*/  F2FP.PACK_AB R21, R13, R16 ;  /* 0x000000100d15723e */ /* 0x000fe200000000ff */
[----:B------:R-:W-:Y:S01]  /*7d10*/  IMAD.IADD R12, R39, 0x1, -R12 ;  /* 0x00000001270c7824 */ /* 0x000fe200078e0a0c */
[----:B------:R-:W-:Y:S01]  /*7d20*/  LOP3.LUT R16, R30, 0x10, RZ, 0x3c, !PT ;  /* 0x000000101e107812 */ /* 0x000fe200078e3cff */
[----:B------:R-:W-:Y:S01]  /*7d30*/  FFMA.FTZ R5, R4, R17, -0.16845393180847167969 ;  /* 0xbe2c7f3004057423 */ /* 0x000fe20000010011 */
[----:B------:R-:W-:Y:S01]  /*7d40*/  STS.64 [R30], R28 ;  /* 0x0000001c1e007388 */ /* 0x000fe20000000a00 */
[----:B------:R-:W-:-:S02]  /*7d50*/  FADD R6, R6, -1 ;  /* 0xbf80000006067421 */ /* 0x000fc40000000000 */
[----:B------:R-:W-:Y:S01]  /*7d60*/  FADD R9, R9, -1 ;  /* 0xbf80000009097421 */ /* 0x000fe20000000000 */
[----:B------:R-:W-:Y:S01]  /*7d70*/  STS.64 [R30+0x200], R20 ;  /* 0x000200141e007388 */ /* 0x000fe20000000a00 */
[----:B------:R-:W-:Y:S02]  /*7d80*/  FADD R13, R12, -1 ;  /* 0xbf8000000c0d7421 */ /* 0x000fe40000000000 */
[----:B------:R-:W-:Y:S01]  /*7d90*/  FFMA.FTZ R5, R4, R5, 0.1716887056827545166 ;  /* 0x3e2fcf2a04057423 */ /* 0x000fe20000010005 */
[----:B------:R-:W-:Y:S01]  /*7da0*/  STS.64 [R16+0x800], R26 ;  /* 0x0008001a10007388 */ /* 0x000fe20000000a00 */
[-C--:B------:R-:W-:Y:S02]  /*7db0*/  FFMA.FTZ R7, R6, R17.reuse, -0.16845393180847167969 ;  /* 0xbe2c7f3006077423 */ /* 0x080fe40000010011 */
[-C--:B------:R-:W-:Y:S01]  /*7dc0*/  FFMA.FTZ R12, R9, R17.reuse, -0.16845393180847167969 ;  /* 0xbe2c7f30090c7423 */ /* 0x080fe20000010011 */
[----:B------:R0:W-:Y:S01]  /*7dd0*/  STS.64 [R16+0xa00], R18 ;  /* 0x000a001210007388 */ /* 0x0001e20000000a00 */
[----:B------:R-:W-:-:S02]  /*7de0*/  FFMA.FTZ R14, R13, R17, -0.16845393180847167969 ;  /* 0xbe2c7f300d0e7423 */ /* 0x000fc40000010011 */
[----:B------:R-:W-:Y:S01]  /*7df0*/  FFMA.FTZ R5, R4, R5, -0.17900948226451873779 ;  /* 0xbe374e4304057423 */ /* 0x000fe20000010005 */
[----:B------:R-:W-:Y:S01]  /*7e00*/  BAR.SYNC.DEFER_BLOCKING 0x0 ;  /* 0x0000000000007b1d */ /* 0x000fe20000010000 */
[----:B------:R-:W-:Y:S02]  /*7e10*/  FFMA.FTZ R7, R6, R7, 0.1716887056827545166 ;  /* 0x3e2fcf2a06077423 */ /* 0x000fe40000010007 */
[----:B------:R-:W-:Y:S02]  /*7e20*/  FFMA.FTZ R12, R9, R12, 0.1716887056827545166 ;  /* 0x3e2fcf2a090c7423 */ /* 0x000fe4000001000c */
[----:B------:R-:W-:Y:S02]  /*7e30*/  FFMA.FTZ R14, R13, R14, 0.1716887056827545166 ;  /* 0x3e2fcf2a0d0e7423 */ /* 0x000fe4000001000e */
[----:B------:R-:W-:Y:S01]  /*7e40*/  FFMA.FTZ R5, R4, R5, 0.20512372255325317383 ;  /* 0x3e520bf404057423 */ /* 0x000fe20000010005 */
[----:B0-----:R-:W-:Y:S01]  /*7e50*/  LOP3.LUT R16, R32, 0x10, RZ, 0x3c, !PT ;  /* 0x0000001020107812 */ /* 0x001fe200078e3cff */
[----:B------:R-:W-:Y:S01]  /*7e60*/  FFMA.FTZ R7, R6, R7, -0.17900948226451873779 ;  /* 0xbe374e4306077423 */ /* 0x000fe20000010007 */
[----:B------:R-:W-:Y:S01]  /*7e70*/  SHF.L.U32 R19, R47, 0x3, RZ ;  /* 0x000000032f137819 */ /* 0x000fe200000006ff */
[----:B------:R-:W-:-:S02]  /*7e80*/  FFMA.FTZ R12, R9, R12, -0.17900948226451873779 ;  /* 0xbe374e43090c7423 */ /* 0x000fc4000001000c */
[----:B------:R-:W-:Y:S02]  /*7e90*/  FFMA.FTZ R14, R13, R14, -0.17900948226451873779 ;  /* 0xbe374e430d0e7423 */ /* 0x000fe4000001000e */
[----:B------:R-:W-:Y:S02]  /*7ea0*/  FFMA.FTZ R5, R4, R5, -0.24046532809734344482 ;  /* 0xbe763c8b04057423 */ /* 0x000fe40000010005 */
[----:B------:R-:W-:Y:S02]  /*7eb0*/  FFMA.FTZ R7, R6, R7, 0.20512372255325317383 ;  /* 0x3e520bf406077423 */ /* 0x000fe40000010007 */
[----:B------:R-:W-:Y:S02]  /*7ec0*/  FFMA.FTZ R12, R9, R12, 0.20512372255325317383 ;  /* 0x3e520bf4090c7423 */ /* 0x000fe4000001000c */
[----:B------:R-:W-:Y:S02]  /*7ed0*/  FFMA.FTZ R14, R13, R14, 0.20512372255325317383 ;  /* 0x3e520bf40d0e7423 */ /* 0x000fe4000001000e */
[----:B------:R-:W-:Y:S01]  /*7ee0*/  FFMA.FTZ R5, R4, R5, 0.28857114911079406738 ;  /* 0x3e93bf9904057423 */ /* 0x000fe20000010005 */
[----:B------:R-:W-:Y:S01]  /*7ef0*/  LDS.64 R42, [R16] ;  /* 0x00000000102a7984 */ /* 0x000fe20000000a00 */
[----:B------:R-:W-:-:S02]  /*7f00*/  FFMA.FTZ R7, R6, R7, -0.24046532809734344482 ;  /* 0xbe763c8b06077423 */ /* 0x000fc40000010007 */
[----:B------:R-:W-:Y:S01]  /*7f10*/  FFMA.FTZ R12, R9, R12, -0.24046532809734344482 ;  /* 0xbe763c8b090c7423 */ /* 0x000fe2000001000c */
[----:B------:R-:W-:Y:S01]  /*7f20*/  LDS.64 R44, [R22] ;  /* 0x00000000162c7984 */ /* 0x000fe20000000a00 */
[----:B------:R-:W-:Y:S02]  /*7f30*/  FFMA.FTZ R14, R13, R14, -0.24046532809734344482 ;  /* 0xbe763c8b0d0e7423 */ /* 0x000fe4000001000e */
[----:B------:R-:W-:Y:S02]  /*7f40*/  FFMA.FTZ R5, R4, R5, -0.36067417263984680176 ;  /* 0xbeb8aa4904057423 */ /* 0x000fe40000010005 */
[----:B------:R-:W-:Y:S02]  /*7f50*/  FFMA.FTZ R7, R6, R7, 0.28857114911079406738 ;  /* 0x3e93bf9906077423 */ /* 0x000fe40000010007 */
[----:B------:R-:W-:Y:S02]  /*7f60*/  FFMA.FTZ R12, R9, R12, 0.28857114911079406738 ;  /* 0x3e93bf99090c7423 */ /* 0x000fe4000001000c */
[----:B------:R-:W-:-:S02]  /*7f70*/  FFMA.FTZ R14, R13, R14, 0.28857114911079406738 ;  /* 0x3e93bf990d0e7423 */ /* 0x000fc4000001000e */
[----:B------:R-:W-:Y:S02]  /*7f80*/  FFMA.FTZ R5, R4, R5, 0.48089820146560668945 ;  /* 0x3ef6384a04057423 */ /* 0x000fe40000010005 */
[----:B------:R-:W-:Y:S02]  /*7f90*/  FFMA.FTZ R7, R6, R7, -0.36067417263984680176 ;  /* 0xbeb8aa4906077423 */ /* 0x000fe40000010007 */
[----:B------:R-:W-:Y:S02]  /*7fa0*/  FFMA.FTZ R12, R9, R12, -0.36067417263984680176 ;  /* 0xbeb8aa49090c7423 */ /* 0x000fe4000001000c */
[----:B------:R-:W-:Y:S02]  /*7fb0*/  FFMA.FTZ R14, R13, R14, -0.36067417263984680176 ;  /* 0xbeb8aa490d0e7423 */ /* 0x000fe4000001000e */
[----:B------:R-:W-:Y:S02]  /*7fc0*/  FFMA.FTZ R5, R4, R5, -0.72134751081466674805 ;  /* 0xbf38aa3b04057423 */ /* 0x000fe40000010005 */
[----:B------:R-:W-:-:S02]  /*7fd0*/  FFMA.FTZ R7, R6, R7, 0.48089820146560668945 ;  /* 0x3ef6384a06077423 */ /* 0x000fc40000010007 */
[----:B------:R-:W-:Y:S02]  /*7fe0*/  FFMA.FTZ R12, R9, R12, 0.48089820146560668945 ;  /* 0x3ef6384a090c7423 */ /* 0x000fe4000001000c */
[----:B------:R-:W-:Y:S02]  /*7ff0*/  FFMA.FTZ R14, R13, R14, 0.48089820146560668945 ;  /* 0x3ef6384a0d0e7423 */ /* 0x000fe4000001000e */
[----:B------:R-:W-:Y:S02]  /*8000*/  FMUL R5, R4, R5 ;  /* 0x0000000504057220 */ /* 0x000fe40000400000 */
[----:B------:R-:W-:Y:S02]  /*8010*/  FFMA.FTZ R7, R6, R7, -0.72134751081466674805 ;  /* 0xbf38aa3b06077423 */ /* 0x000fe40000010007 */
[----:B------:R-:W-:Y:S02]  /*8020*/  FFMA.FTZ R12, R9, R12, -0.72134751081466674805 ;  /* 0xbf38aa3b090c7423 */ /* 0x000fe4000001000c */
[----:B------:R-:W-:-:S02]  /*8030*/  FFMA.FTZ R14, R13, R14, -0.72134751081466674805 ;  /* 0xbf38aa3b0d0e7423 */ /* 0x000fc4000001000e */
[----:B------:R-:W-:Y:S02]  /*8040*/  FMUL R5, R4, R5 ;  /* 0x0000000504057220 */ /* 0x000fe40000400000 */
[----:B------:R-:W-:Y:S02]  /*8050*/  FMUL R7, R6, R7 ;  /* 0x0000000706077220 */ /* 0x000fe40000400000 */
[----:B------:R-:W-:Y:S02]  /*8060*/  FMUL R12, R9, R12 ;  /* 0x0000000c090c7220 */ /* 0x000fe40000400000 */
[----:B------:R-:W-:Y:S02]  /*8070*/  FMUL R14, R13, R14 ;  /* 0x0000000e0d0e7220 */ /* 0x000fe40000400000 */
[----:B------:R-:W-:Y:S02]  /*8080*/  FFMA.FTZ R5, R4, 1.4426950216293334961, R5 ;  /* 0x3fb8aa3b04057823 */ /* 0x000fe40000010005 */
[----:B------:R-:W-:-:S02]  /*8090*/  FMUL R7, R6, R7 ;  /* 0x0000000706077220 */ /* 0x000fc40000400000 */
[----:B------:R-:W-:Y:S02]  /*80a0*/  FMUL R12, R9, R12 ;  /* 0x0000000c090c7220 */ /* 0x000fe40000400000 */
[----:B------:R-:W-:Y:S02]  /*80b0*/  FMUL R14, R13, R14 ;  /* 0x0000000e0d0e7220 */ /* 0x000fe40000400000 */
[----:B------:R-:W-:Y:S02]  /*80c0*/  @P0 IMAD.MOV.U32 R4, RZ, RZ, 0x7f800000 ;  /* 0x7f800000ff040424 */ /* 0x000fe400078e00ff */
[----:B------:R-:W-:Y:S02]  /*80d0*/  FFMA.FTZ R7, R6, 1.4426950216293334961, R7 ;  /* 0x3fb8aa3b06077823 */ /* 0x000fe40000010007 */
[----:B------:R-:W-:Y:S01]  /*80e0*/  FADD R0, R0, R5 ;  /* 0x0000000500007221 */ /* 0x000fe20000000000 */
[----:B------:R-:W-:Y:S01]  /*80f0*/  @P5 MOV R5, 0x7f800000 ;  /* 0x7f80000000055802 */ /* 0x000fe20000000f00 */
[----:B------:R-:W-:Y:S01]  /*8100*/  FFMA.FTZ R9, R9, 1.4426950216293334961, R12 ;  /* 0x3fb8aa3b09097823 */ /* 0x000fe2000001000c */
[----:B------:R-:W-:Y:S01]  /*8110*/  LOP3.LUT R12, R32, 0x8, RZ, 0x3c, !PT ;  /* 0x00000008200c7812 */ /* 0x000fe200078e3cff */
[----:B------:R-:W-:-:S02]  /*8120*/  FFMA.FTZ R14, R13, 1.4426950216293334961, R14 ;  /* 0x3fb8aa3b0d0e7823 */ /* 0x000fc4000001000e */
[----:B------:R-:W-:Y:S02]  /*8130*/  @P1 IMAD.MOV.U32 R6, RZ, RZ, 0x7f800000 ;  /* 0x7f800000ff061424 */ /* 0x000fe400078e00ff */
[----:B------:R-:W-:Y:S01]  /*8140*/  @P0 FFMA.FTZ R0, R31, R4, +INF ;  /* 0x7f8000001f000423 */ /* 0x000fe20000010004 */
[----:B------:R-:W-:Y:S01]  /*8150*/  FSETP.NEU.AND P0, PT, R39, RZ, PT ;  /* 0x000000ff2700720b */ /* 0x000fe20003f0d000 */
[----:B------:R-:W-:Y:S01]  /*8160*/  @P4 IMAD.MOV.U32 R4, RZ, RZ, 0x7f800000 ;  /* 0x7f800000ff044424 */ /* 0x000fe200078e00ff */
[----:B------:R0:W-:Y:S01]  /*8170*/  LDS.64 R40, [R12] ;  /* 0x000000000c287984 */ /* 0x0001e20000000a00 */
[----:B------:R-:W-:Y:S01]  /*8180*/  FADD R34, R8, R7 ;  /* 0x0000000708227221 */ /* 0x000fe20000000000 */
[----:B------:R-:W-:Y:S01]  /*8190*/  FSEL R0, R0, -INF , P3 ;  /* 0xff80000000007808 */ /* 0x000fe20001800000 */
[----:B------:R-:W-:Y:S02]  /*81a0*/  FADD R35, R10, R9 ;  /* 0x000000090a237221 */ /* 0x000fe40000000000 */
[----:B------:R-:W-:-:S02]  /*81b0*/  FADD R36, R11, R14 ;  /* 0x0000000e0b247221 */ /* 0x000fc40000000000 */
[----:B------:R-:W-:Y:S01]  /*81c0*/  @P1 FFMA.FTZ R34, R33, R6, +INF ;  /* 0x7f80000021221423 */ /* 0x000fe20000010006 */
[C---:B------:R-:W-:Y:S01]  /*81d0*/  FSETP.NEU.AND P1, PT, R38.reuse, RZ, PT ;  /* 0x000000ff2600720b */ /* 0x040fe20003f2d000 */
[----:B------:R-:W-:Y:S01]  /*81e0*/  @P5 FFMA.FTZ R35, R38, R5, +INF ;  /* 0x7f80000026235423 */ /* 0x000fe20000010005 */
[----:B------:R-:W-:Y:S01]  /*81f0*/  LEA R6, P5, R47, R2, 0x2 ;  /* 0x000000022f067211 */ /* 0x000fe200078a10ff */
[----:B------:R-:W-:Y:S02]  /*8200*/  @P4 FFMA.FTZ R36, R39, R4, +INF ;  /* 0x7f80000027244423 */ /* 0x000fe40000010004 */
[----:B------:R-:W1:Y:S01]  /*8210*/  LDS.64 R38, [R32] ;  /* 0x0000000020267984 */ /* 0x000e620000000a00 */
[----:B------:R-:W-:Y:S01]  /*8220*/  IMAD.SHL.U32 R7, R47, 0x2, RZ ;  /* 0x000000022f077824 */ /* 0x000fe200078e00ff */
[----:B------:R-:W-:Y:S01]  /*8230*/  FSEL R35, R35, -INF , P1 ;  /* 0xff80000023237808 */ /* 0x000fe20000800000 */
[C---:B------:R-:W-:Y:S01]  /*8240*/  IMAD R15, R47.reuse, 0x6, RZ ;  /* 0x000000062f0f7824 */ /* 0x040fe200078e02ff */
[----:B------:R-:W-:Y:S01]  /*8250*/  FSEL R36, R36, -INF , P0 ;  /* 0xff80000024247808 */ /* 0x000fe20000000000 */
[----:B------:R-:W-:Y:S01]  /*8260*/  IMAD R9, R47, 0x3, RZ ;  /* 0x000000032f097824 */ /* 0x000fe200078e02ff */
[-C--:B------:R-:W-:Y:S01]  /*8270*/  IADD3 R4, P4, R7, R2.reuse, RZ ;  /* 0x0000000207047210 */ /* 0x080fe20007f9e0ff */
[----:B------:R-:W-:Y:S01]  /*8280*/  IMAD R23, R47, 0xa, RZ ;  /* 0x0000000a2f177824 */ /* 0x000fe200078e02ff */
[-C--:B------:R-:W-:Y:S01]  /*8290*/  IADD3 R8, P6, R15, R2.reuse, RZ ;  /* 0x000000020f087210 */ /* 0x080fe20007fde0ff */
[C---:B------:R-:W-:Y:S01]  /*82a0*/  IMAD R27, R47.reuse, 0xc, RZ ;  /* 0x0000000c2f1b7824 */ /* 0x040fe200078e02ff */
[CC--:B------:R-:W-:Y:S01]  /*82b0*/  LEA.HI.X.SX32 R5, R47.reuse, R3.reuse, 0x1, P4 ;  /* 0x000000032f057211 */ /* 0x0c0fe200020f0eff */
[----:B------:R-:W-:Y:S01]  /*82c0*/  IMAD.SHL.U32 R11, R47, 0x4, RZ ;  /* 0x000000042f0b7824 */ /* 0x000fe200078e00ff */
[-C--:B------:R-:W-:Y:S01]  /*82d0*/  LEA.HI.X.SX32 R7, R7, R3.reuse, 0x1, P5 ;  /* 0x0000000307077211 */ /* 0x080fe200028f0eff */
[----:B------:R-:W-:Y:S01]  /*82e0*/  IMAD R13, R47, 0x5, RZ ;  /* 0x000000052f0d7824 */ /* 0x000fe200078e02ff */
[-C--:B------:R-:W-:Y:S01]  /*82f0*/  LEA.HI.X.SX32 R9, R9, R3.reuse, 0x1, P6 ;  /* 0x0000000309097211 */ /* 0x080fe200030f0eff */
[C---:B------:R-:W-:Y:S01]  /*8300*/  IMAD R31, R47.reuse, 0xe, RZ ;  /* 0x0000000e2f1f7824 */ /* 0x040fe200078e02ff */
[CC--:B------:R-:W-:Y:S01]  /*8310*/  LEA R10, P4, R47.reuse, R2.reuse, 0x3 ;  /* 0x000000022f0a7211 */ /* 0x0c0fe200078818ff */
[----:B------:R-:W-:Y:S01]  /*8320*/  IMAD R49, R47, 0x12, RZ ;  /* 0x000000122f317824 */ /* 0x000fe200078e02ff */
[-C--:B0-----:R-:W-:Y:S01]  /*8330*/  IADD3 R12, P5, R23, R2.reuse, RZ ;  /* 0x00000002170c7210 */ /* 0x081fe20007fbe0ff */
[----:B------:R-:W-:Y:S01]  /*8340*/  IMAD R17, R47, 0x7, RZ ;  /* 0x000000072f117824 */ /* 0x000fe200078e02ff */
[-C--:B------:R-:W-:Y:S01]  /*8350*/  IADD3 R14, P6, R27, R2.reuse, RZ ;  /* 0x000000021b0e7210 */ /* 0x080fe20007fde0ff */
[----:B------:R-:W-:Y:S01]  /*8360*/  IMAD R21, R47, 0x9, RZ ;  /* 0x000000092f157824 */ /* 0x000fe200078e02ff */
[-C--:B------:R-:W-:Y:S01]  /*8370*/  LEA.HI.X.SX32 R11, R11, R3.reuse, 0x1, P4 ;  /* 0x000000030b0b7211 */ /* 0x080fe200020f0eff */
[----:B------:R-:W-:Y:S01]  /*8380*/  IMAD R51, R47, 0x14, RZ ;  /* 0x000000142f337824 */ /* 0x000fe200078e02ff */
[-C--:B------:R-:W-:Y:S01]  /*8390*/  LEA.HI.X.SX32 R13, R13, R3.reuse, 0x1, P5 ;  /* 0x000000030d0d7211 */ /* 0x080fe200028f0eff */
[----:B------:R-:W-:Y:S01]  /*83a0*/  IMAD R53, R47, 0x16, RZ ;  /* 0x000000162f357824 */ /* 0x000fe200078e02ff */
[-C--:B------:R-:W-:Y:S01]  /*83b0*/  LEA.HI.X.SX32 R15, R15, R3.reuse, 0x1, P6 ;  /* 0x000000030f0f7211 */ /* 0x080fe200030f0eff */
        /* <DEDUP_REMOVED lines=14> */
[----:B-1----:R0:W-:Y:S01]  /*84a0*/  STG.E.U16 [R2.64], R38 ;  /* 0x0000002602007986 */ /* 0x0021e2000c101506 */
[-C--:B------:R-:W-:Y:S01]  /*84b0*/  IADD3 R24, P5, R53, R2.reuse, RZ ;  /* 0x0000000235187210 */ /* 0x080fe20007fbe0ff */
[----:B------:R-:W-:Y:S01]  /*84c0*/  FFMA R110, R35, 0.69314718246459960938, R110 ;  /* 0x3f317218236e7823 */ /* 0x000fe2000000006e */
[----:B------:R-:W-:Y:S01]  /*84d0*/  IADD3 R26, P6, R55, R2, RZ ;  /* 0x00000002371a7210 */ /* 0x000fe20007fde0ff */
[----:B------:R-:W-:Y:S01]  /*84e0*/  FFMA R111, R36, 0.69314718246459960938, R111 ;  /* 0x3f317218246f7823 */ /* 0x000fe2000000006f */
[----:B------:R-:W-:-:S02]  /*84f0*/  LEA.HI.X.SX32 R23, R23, R3, 0x1, P4 ;  /* 0x0000000317177211 */ /* 0x000fc400020f0eff */
[-C--:B------:R-:W-:Y:S02]  /*8500*/  LEA.HI.X.SX32 R25, R25, R3.reuse, 0x1, P5 ;  /* 0x0000000319197211 */ /* 0x080fe400028f0eff */
[----:B------:R-:W-:Y:S02]  /*8510*/  LEA.HI.X.SX32 R27, R27, R3, 0x1, P6 ;  /* 0x000000031b1b7211 */ /* 0x000fe400030f0eff */
[-C--:B------:R-:W-:Y:S02]  /*8520*/  IADD3 R28, P4, R57, R2.reuse, RZ ;  /* 0x00000002391c7210 */ /* 0x080fe40007f9e0ff */
[-C--:B------:R-:W-:Y:S02]  /*8530*/  IADD3 R30, P5, R59, R2.reuse, RZ ;  /* 0x000000023b1e7210 */ /* 0x080fe40007fbe0ff */
[----:B------:R-:W-:Y:S02]  /*8540*/  IADD3 R32, P6, R61, R2, RZ ;  /* 0x000000023d207210 */ /* 0x000fe40007fde0ff */
[----:B------:R-:W-:-:S02]  /*8550*/  PRMT R46, R38, 0x7632, R46 ;  /* 0x00007632262e7816 */ /* 0x000fc4000000002e */
[-C--:B------:R-:W-:Y:S02]  /*8560*/  LEA.HI.X.SX32 R29, R29, R3.reuse, 0x1, P4 ;  /* 0x000000031d1d7211 */ /* 0x080fe400020f0eff */
[-C--:B------:R-:W-:Y:S01]  /*8570*/  LEA.HI.X.SX32 R31, R31, R3.reuse, 0x1, P5 ;  /* 0x000000031f1f7211 */ /* 0x080fe200028f0eff */
[----:B------:R1:W-:Y:S01]  /*8580*/  STG.E.U16 [R4.64], R46 ;  /* 0x0000002e04007986 */ /* 0x0003e2000c101506 */
[----:B------:R-:W-:Y:S02]  /*8590*/  LEA.HI.X.SX32 R33, R33, R3, 0x1, P6 ;  /* 0x0000000321217211 */ /* 0x000fe400030f0eff */
[----:B0-----:R-:W-:Y:S01]  /*85a0*/  PRMT R3, R40, 0x7632, R3 ;  /* 0x0000763228037816 */ /* 0x001fe20000000003 */
[----:B------:R0:W-:Y:S01]  /*85b0*/  STG.E.U16 [R6.64], R40 ;  /* 0x0000002806007986 */ /* 0x0001e2000c101506 */
[----:B------:R-:W-:-:S03]  /*85c0*/  PRMT R2, R41, 0x7632, R2 ;  /* 0x0000763229027816 */ /* 0x000fc60000000002 */
[----:B------:R2:W-:Y:S01]  /*85d0*/  STG.E.U16 [R8.64], R3 ;  /* 0x0000000308007986 */ /* 0x0005e2000c101506 */
[----:B-1----:R-:W-:-:S03]  /*85e0*/  PRMT R5, R42, 0x7632, R5 ;  /* 0x000076322a057816 */ /* 0x002fc60000000005 */
[----:B------:R1:W-:Y:S01]  /*85f0*/  STG.E.U16 [R10.64], R42 ;  /* 0x0000002a0a007986 */ /* 0x0003e2000c101506 */
[----:B------:R-:W-:Y:S01]  /*8600*/  FFMA R4, R0, 0.69314718246459960938, R83 ;  /* 0x3f31721800047823 */ /* 0x000fe20000000053 */
[----:B0-----:R-:W-:Y:S02]  /*8610*/  PRMT R7, R44, 0x7632, R7 ;  /* 0x000076322c077816 */ /* 0x001fe40000000007 */
[----:B------:R0:W-:Y:S01]  /*8620*/  STG.E.U16 [R12.64], R5 ;  /* 0x000000050c007986 */ /* 0x0001e2000c101506 */
[----:B------:R-:W-:Y:S01]  /*8630*/  LOP3.LUT R6, R66, 0xf8, RZ, 0xc0, !PT ;  /* 0x000000f842067812 */ /* 0x000fe200078ec0ff */
[----:B------:R-:W-:Y:S01]  /*8640*/  IMAD R0, R65, c[0x0][0x1cc], RZ ;  /* 0x0000730041007a24 */ /* 0x000fe200078e02ff */
[----:B--2---:R-:W-:Y:S01]  /*8650*/  PRMT R9, R39, 0x7632, R9 ;  /* 0x0000763227097816 */ /* 0x004fe20000000009 */
[----:B------:R-:W-:Y:S01]  /*8660*/  STG.E.U16 [R14.64], R44 ;  /* 0x0000002c0e007986 */ /* 0x000fe2000c101506 */
[----:B------:R-:W-:Y:S02]  /*8670*/  PRMT R8, R43, 0x7632, R8 ;  /* 0x000076322b087816 */ /* 0x000fe40000000008 */
[----:B------:R-:W-:Y:S01]  /*8680*/  FSEL R3, R34, -INF , P2 ;  /* 0xff80000022037808 */ /* 0x000fe20001000000 */
[----:B------:R2:W-:Y:S01]  /*8690*/  STG.E.U16 [R16.64], R7 ;  /* 0x0000000710007986 */ /* 0x0005e2000c101506 */
[----:B-1----:R-:W-:-:S03]  /*86a0*/  PRMT R10, R45, 0x7632, R10 ;  /* 0x000076322d0a7816 */ /* 0x002fc6000000000a */
[----:B------:R-:W-:Y:S01]  /*86b0*/  STG.E.U16 [R18.64], R39 ;  /* 0x0000002712007986 */ /* 0x000fe2000c101506 */
[----:B0-----:R-:W-:Y:S02]  /*86c0*/  FFMA R5, R3, 0.69314718246459960938, R108 ;  /* 0x3f31721803057823 */ /* 0x001fe4000000006c */
[C---:B------:R-:W-:Y:S01]  /*86d0*/  IMAD.SHL.U32 R3, R64.reuse, 0x4, RZ ;  /* 0x0000000440037824 */ /* 0x040fe200078e00ff */
[----:B------:R-:W-:Y:S04]  /*86e0*/  STG.E.U16 [R20.64], R9 ;  /* 0x0000000914007986 */ /* 0x000fe8000c101506 */
[----:B------:R-:W-:Y:S01]  /*86f0*/  STG.E.U16 [R22.64], R41 ;  /* 0x0000002916007986 */ /* 0x000fe2000c101506 */
[----:B--2---:R-:W-:-:S03]  /*8700*/  IMAD.HI R7, R64, 0x4, RZ ;  /* 0x0000000440077827 */ /* 0x004fc600078e02ff */
[----:B------:R0:W-:Y:S04]  /*8710*/  STG.E.U16 [R24.64], R2 ;  /* 0x0000000218007986 */ /* 0x0001e8000c101506 */
[----:B------:R-:W-:Y:S04]  /*8720*/  STG.E.U16 [R26.64], R43 ;  /* 0x0000002b1a007986 */ /* 0x000fe8000c101506 */
[----:B------:R-:W-:Y:S04]  /*8730*/  STG.E.U16 [R28.64], R8 ;  /* 0x000000081c007986 */ /* 0x000fe8000c101506 */
[----:B------:R-:W-:Y:S01]  /*8740*/  STG.E.U16 [R30.64], R45 ;  /* 0x0000002d1e007986 */ /* 0x000fe2000c101506 */
[----:B0-----:R-:W-:-:S02]  /*8750*/  IMAD.SHL.U32 R2, R0, 0x4, RZ ;  /* 0x0000000400027824 */ /* 0x001fc400078e00ff */
[----:B------:R-:W-:Y:S01]  /*8760*/  IMAD.HI R0, R0, 0x4, RZ ;  /* 0x0000000400007827 */ /* 0x000fe200078e02ff */
[----:B------:R-:W-:Y:S04]  /*8770*/  STG.E.U16 [R32.64], R10 ;  /* 0x0000000a20007986 */ /* 0x000fe8000c101506 */
[----:B------:R-:W-:Y:S01]  /*8780*/  BAR.SYNC.DEFER_BLOCKING 0x0 ;  /* 0x0000000000007b1d */ /* 0x000fe20000010000 */
[----:B------:R-:W-:-:S04]  /*8790*/  IADD3 R2, P0, P1, R3, c[0x0][0x180], R2 ;  /* 0x0000600003027a10 */ /* 0x000fc8000791e002 */
[----:B------:R-:W-:Y:S01]  /*87a0*/  IADD3.X R3, R7, c[0x0][0x184], R0, P0, P1 ;  /* 0x0000610007037a10 */ /* 0x000fe200007e2400 */
[----:B------:R-:W-:Y:S04]  /*87b0*/  STS.64 [R6], R4 ;  /* 0x0000000406007388 */ /* 0x000fe80000000a00 */
[----:B------:R-:W-:Y:S04]  /*87c0*/  STS.64 [R6+0x100], R110 ;  /* 0x0001006e06007388 */ /* 0x000fe80000000a00 */
[----:B------:R-:W-:Y:S06]  /*87d0*/  BAR.SYNC.DEFER_BLOCKING 0x0 ;  /* 0x0000000000007b1d */ /* 0x000fec0000010000 */
[----:B------:R-:W0:Y:S04]  /*87e0*/  LDS R37, [R37] ;  /* 0x0000000025257984 */ /* 0x000e280000000800 */
[----:B0-----:R-:W-:Y:S01]  /*87f0*/  STG.E [R2.64], R37 ;  /* 0x0000002502007986 */ /* 0x001fe2000c101906 */
[----:B------:R-:W-:Y:S05]  /*8800*/  EXIT ;  /* 0x000000000000794d */ /* 0x000fea0003800000 */
.L_x_2:
[----:B------:R-:W-:-:S00]  /*8810*/  BRA `(.L_x_2) ;  /* 0xfffffff000007947 */ /* 0x000fc0000383ffff */
[----:B------:R-:W-:-:S00]  /*8820*/  NOP ;  /* 0x0000000000007918 */ /* 0x000fc00000000000 */
        /* <DEDUP_REMOVED lines=13> */
.L_x_3:


//--------------------- .nv.global.init           --------------------------
	.section	.nv.global.init,"aw",@progbits
.nv.global.init:
	.type		_$_str,@object
	.size		_$_str,(.L_0 - _$_str)
_$_str:
        /*0000*/ 	.byte	0x5f, 0x5f, 0x43, 0x55, 0x44, 0x41, 0x5f, 0x46, 0x54, 0x5a, 0x00
.L_0:


//--------------------- .nv.shared.attn_fwd       --------------------------
	.section	.nv.shared.attn_fwd,"aw",@nobits
	.sectionflags	@""
	.align	16
